//
// Generated by NVIDIA NVVM Compiler
//
// Compiler Build ID: CL-36424714
// Cuda compilation tools, release 13.0, V13.0.88
// Based on NVVM 20.0.0
//

.version 9.0
.target sm_100
.address_size 64

	// .globl	_Z16parallelSolverP1PfS_S_

.visible .entry _Z16parallelSolverP1PfS_S_(
	.param .u64 .ptr .align 1 _Z16parallelSolverP1PfS_S__param_0,
	.param .u64 .ptr .align 1 _Z16parallelSolverP1PfS_S__param_1,
	.param .u64 .ptr .align 1 _Z16parallelSolverP1PfS_S__param_2
)
{
	.reg .pred 	%p<4>;
	.reg .b32 	%r<6>;
	.reg .b32 	%f<13>;
	.reg .b64 	%rd<15>;
	.reg .b64 	%fd<7>;

	ld.param.u64 	%rd1, [_Z16parallelSolverP1PfS_S__param_0];
	ld.param.u64 	%rd2, [_Z16parallelSolverP1PfS_S__param_1];
	ld.param.u64 	%rd3, [_Z16parallelSolverP1PfS_S__param_2];
	mov.u32 	%r1, %tid.x;
	add.s32 	%r2, %r1, -5;
	setp.gt.u32 	%p1, %r2, 6;
	@%p1 bra 	$L__BB0_4;
	and.b32  	%r3, %r1, 3;
	setp.eq.s32 	%p2, %r3, 0;
	@%p2 bra 	$L__BB0_4;
	setp.eq.s32 	%p3, %r3, 3;
	@%p3 bra 	$L__BB0_4;
	cvta.to.global.u64 	%rd4, %rd2;
	add.s32 	%r4, %r1, -4;
	mul.wide.u32 	%rd5, %r4, 4;
	add.s64 	%rd6, %rd4, %rd5;
	ld.global.f32 	%f1, [%rd6];
	mul.wide.u32 	%rd7, %r1, 4;
	add.s64 	%rd8, %rd4, %rd7;
	ld.global.f32 	%f2, [%rd8+16];
	add.f32 	%f3, %f1, %f2;
	add.s32 	%r5, %r1, -1;
	mul.wide.u32 	%rd9, %r5, 4;
	add.s64 	%rd10, %rd4, %rd9;
	ld.global.f32 	%f4, [%rd10];
	add.f32 	%f5, %f3, %f4;
	ld.global.f32 	%f6, [%rd8+4];
	add.f32 	%f7, %f5, %f6;
	ld.global.f32 	%f8, [%rd8];
	fma.rn.f32 	%f9, %f8, 0fC0800000, %f7;
	cvt.f64.f32 	%fd1, %f9;
	add.f32 	%f10, %f8, %f8;
	cvt.f64.f32 	%fd2, %f10;
	fma.rn.f64 	%fd3, %fd1, 0d3FE0000000000000, %fd2;
	cvta.to.global.u64 	%rd11, %rd3;
	add.s64 	%rd12, %rd11, %rd7;
	ld.global.f32 	%f11, [%rd12];
	cvt.f64.f32 	%fd4, %f11;
	fma.rn.f64 	%fd5, %fd4, 0dBFEFFE5C91D14E3C, %fd3;
	div.rn.f64 	%fd6, %fd5, 0d3FF000D1B71758E2;
	cvt.rn.f32.f64 	%f12, %fd6;
	cvta.to.global.u64 	%rd13, %rd1;
	add.s64 	%rd14, %rd13, %rd7;
	st.global.f32 	[%rd14], %f12;
$L__BB0_4:
	ret;

}
	// .globl	_Z16parallelSolverP2Pf
.visible .entry _Z16parallelSolverP2Pf(
	.param .u64 .ptr .align 1 _Z16parallelSolverP2Pf_param_0
)
{
	.reg .pred 	%p<8>;
	.reg .b32 	%r<8>;
	.reg .b32 	%f<9>;
	.reg .b64 	%rd<9>;

	ld.param.u64 	%rd3, [_Z16parallelSolverP2Pf_param_0];
	cvta.to.global.u64 	%rd1, %rd3;
	mov.u32 	%r1, %tid.x;
	add.s32 	%r2, %r1, -5;
	setp.gt.u32 	%p1, %r2, 6;
	@%p1 bra 	$L__BB1_3;
	and.b32  	%r3, %r1, 3;
	setp.eq.s32 	%p2, %r3, 3;
	@%p2 bra 	$L__BB1_3;
	setp.ne.s32 	%p3, %r3, 0;
	@%p3 bra 	$L__BB1_11;
$L__BB1_3:
	setp.gt.u32 	%p4, %r1, 3;
	mul.wide.u32 	%rd4, %r1, 4;
	add.s64 	%rd2, %rd1, %rd4;
	@%p4 bra 	$L__BB1_5;
	ld.global.f32 	%f1, [%rd2+16];
	mul.f32 	%f2, %f1, 0f3F400000;
	st.global.f32 	[%rd2], %f2;
$L__BB1_5:
	add.s32 	%r4, %r1, -13;
	setp.gt.u32 	%p5, %r4, 2;
	@%p5 bra 	$L__BB1_7;
	add.s32 	%r5, %r1, -4;
	mul.wide.u32 	%rd5, %r5, 4;
	add.s64 	%rd6, %rd1, %rd5;
	ld.global.f32 	%f3, [%rd6];
	mul.f32 	%f4, %f3, 0f3F400000;
	st.global.f32 	[%rd2], %f4;
$L__BB1_7:
	and.b32  	%r6, %r1, 3;
	setp.eq.s32 	%p6, %r6, 3;
	@%p6 bra 	$L__BB1_10;
	setp.ne.s32 	%p7, %r6, 0;
	@%p7 bra 	$L__BB1_11;
	ld.global.f32 	%f7, [%rd2+4];
	mul.f32 	%f8, %f7, 0f3F400000;
	st.global.f32 	[%rd2], %f8;
	bra.uni 	$L__BB1_11;
$L__BB1_10:
	add.s32 	%r7, %r1, -1;
	mul.wide.u32 	%rd7, %r7, 4;
	add.s64 	%rd8, %rd1, %rd7;
	ld.global.f32 	%f5, [%rd8];
	mul.f32 	%f6, %f5, 0f3F400000;
	st.global.f32 	[%rd2], %f6;
$L__BB1_11:
	ret;

}
	// .globl	_Z16parallelSolverP3Pf
.visible .entry _Z16parallelSolverP3Pf(
	.param .u64 .ptr .align 1 _Z16parallelSolverP3Pf_param_0
)
{
	.reg .pred 	%p<6>;
	.reg .b32 	%r<2>;
	.reg .b32 	%f<9>;
	.reg .b64 	%rd<3>;

	ld.param.u64 	%rd2, [_Z16parallelSolverP3Pf_param_0];
	cvta.to.global.u64 	%rd1, %rd2;
	mov.u32 	%r1, %tid.x;
	setp.gt.s32 	%p1, %r1, 11;
	@%p1 bra 	$L__BB2_4;
	setp.eq.s32 	%p4, %r1, 0;
	@%p4 bra 	$L__BB2_9;
	setp.eq.s32 	%p5, %r1, 3;
	@%p5 bra 	$L__BB2_3;
	bra.uni 	$L__BB2_8;
$L__BB2_3:
	ld.global.f32 	%f1, [%rd1+8];
	mul.f32 	%f2, %f1, 0f3F400000;
	st.global.f32 	[%rd1+12], %f2;
	bra.uni 	$L__BB2_8;
$L__BB2_4:
	setp.eq.s32 	%p2, %r1, 12;
	@%p2 bra 	$L__BB2_7;
	setp.eq.s32 	%p3, %r1, 15;
	@%p3 bra 	$L__BB2_6;
	bra.uni 	$L__BB2_8;
$L__BB2_6:
	ld.global.f32 	%f5, [%rd1+56];
	mul.f32 	%f6, %f5, 0f3F400000;
	st.global.f32 	[%rd1+60], %f6;
	bra.uni 	$L__BB2_8;
$L__BB2_7:
	ld.global.f32 	%f3, [%rd1+32];
	mul.f32 	%f4, %f3, 0f3F400000;
	st.global.f32 	[%rd1+48], %f4;
$L__BB2_8:
	ret;
$L__BB2_9:
	ld.global.f32 	%f7, [%rd1+16];
	mul.f32 	%f8, %f7, 0f3F400000;
	st.global.f32 	[%rd1], %f8;
	bra.uni 	$L__BB2_8;

}
	// .globl	_Z16parallelSolverP4PfS_S_
.visible .entry _Z16parallelSolverP4PfS_S_(
	.param .u64 .ptr .align 1 _Z16parallelSolverP4PfS_S__param_0,
	.param .u64 .ptr .align 1 _Z16parallelSolverP4PfS_S__param_1,
	.param .u64 .ptr .align 1 _Z16parallelSolverP4PfS_S__param_2
)
{
	.reg .pred 	%p<21>;
	.reg .b32 	%r<50>;
	.reg .b32 	%f<61>;
	.reg .b64 	%rd<55>;
	.reg .b64 	%fd<31>;

	ld.param.u64 	%rd6, [_Z16parallelSolverP4PfS_S__param_0];
	ld.param.u64 	%rd7, [_Z16parallelSolverP4PfS_S__param_1];
	ld.param.u64 	%rd8, [_Z16parallelSolverP4PfS_S__param_2];
	cvta.to.global.u64 	%rd1, %rd6;
	cvta.to.global.u64 	%rd2, %rd8;
	cvta.to.global.u64 	%rd3, %rd7;
	mov.u32 	%r16, %ctaid.x;
	shl.b32 	%r17, %r16, 10;
	mov.u32 	%r1, %tid.x;
	or.b32  	%r48, %r17, %r1;
	setp.gt.s32 	%p1, %r48, 262143;
	@%p1 bra 	$L__BB3_28;
	and.b32  	%r3, %r1, 511;
	max.s32 	%r18, %r48, 261120;
	sub.s32 	%r19, %r18, %r48;
	add.s32 	%r4, %r19, 1023;
	and.b32  	%r20, %r4, 3072;
	setp.eq.s32 	%p2, %r20, 3072;
	@%p2 bra 	$L__BB3_9;
	add.s32 	%r47, %r48, -512;
	shr.u32 	%r21, %r4, 10;
	add.s32 	%r22, %r21, 1;
	and.b32  	%r23, %r22, 3;
	neg.s32 	%r46, %r23;
$L__BB3_3:
	.pragma "nounroll";
	add.s32 	%r24, %r47, -261120;
	setp.lt.u32 	%p3, %r24, -261119;
	@%p3 bra 	$L__BB3_7;
	setp.eq.s32 	%p4, %r3, 0;
	@%p4 bra 	$L__BB3_7;
	setp.eq.s32 	%p5, %r3, 511;
	@%p5 bra 	$L__BB3_7;
	mul.wide.u32 	%rd9, %r47, 4;
	add.s64 	%rd10, %rd3, %rd9;
	ld.global.f32 	%f1, [%rd10];
	add.s32 	%r25, %r47, 512;
	mul.wide.u32 	%rd11, %r25, 4;
	add.s64 	%rd12, %rd3, %rd11;
	ld.global.f32 	%f2, [%rd12+2048];
	add.f32 	%f3, %f1, %f2;
	add.s32 	%r26, %r47, 511;
	mul.wide.u32 	%rd13, %r26, 4;
	add.s64 	%rd14, %rd3, %rd13;
	ld.global.f32 	%f4, [%rd14];
	add.f32 	%f5, %f3, %f4;
	ld.global.f32 	%f6, [%rd12+4];
	add.f32 	%f7, %f5, %f6;
	ld.global.f32 	%f8, [%rd12];
	fma.rn.f32 	%f9, %f8, 0fC0800000, %f7;
	cvt.f64.f32 	%fd1, %f9;
	add.f32 	%f10, %f8, %f8;
	cvt.f64.f32 	%fd2, %f10;
	fma.rn.f64 	%fd3, %fd1, 0d3FE0000000000000, %fd2;
	add.s64 	%rd15, %rd2, %rd11;
	ld.global.f32 	%f11, [%rd15];
	cvt.f64.f32 	%fd4, %f11;
	fma.rn.f64 	%fd5, %fd4, 0dBFEFFE5C91D14E3C, %fd3;
	div.rn.f64 	%fd6, %fd5, 0d3FF000D1B71758E2;
	cvt.rn.f32.f64 	%f12, %fd6;
	add.s64 	%rd16, %rd1, %rd11;
	st.global.f32 	[%rd16], %f12;
$L__BB3_7:
	add.s32 	%r47, %r47, 1024;
	add.s32 	%r46, %r46, 1;
	setp.ne.s32 	%p6, %r46, 0;
	@%p6 bra 	$L__BB3_3;
	add.s32 	%r48, %r47, 512;
$L__BB3_9:
	setp.lt.u32 	%p7, %r4, 3072;
	@%p7 bra 	$L__BB3_28;
	add.s32 	%r49, %r48, -4096;
$L__BB3_11:
	mov.u32 	%r14, %r49;
	add.s32 	%r49, %r14, 4096;
	add.s32 	%r27, %r14, -257536;
	setp.lt.u32 	%p8, %r27, -261119;
	@%p8 bra 	$L__BB3_15;
	setp.eq.s32 	%p9, %r3, 0;
	@%p9 bra 	$L__BB3_15;
	setp.eq.s32 	%p10, %r3, 511;
	@%p10 bra 	$L__BB3_15;
	add.s32 	%r28, %r14, 3584;
	mul.wide.u32 	%rd17, %r28, 4;
	add.s64 	%rd18, %rd3, %rd17;
	ld.global.f32 	%f13, [%rd18];
	mul.wide.u32 	%rd19, %r49, 4;
	add.s64 	%rd20, %rd3, %rd19;
	ld.global.f32 	%f14, [%rd20+2048];
	add.f32 	%f15, %f13, %f14;
	add.s32 	%r29, %r14, 4095;
	mul.wide.u32 	%rd21, %r29, 4;
	add.s64 	%rd22, %rd3, %rd21;
	ld.global.f32 	%f16, [%rd22];
	add.f32 	%f17, %f15, %f16;
	ld.global.f32 	%f18, [%rd20+4];
	add.f32 	%f19, %f17, %f18;
	ld.global.f32 	%f20, [%rd20];
	fma.rn.f32 	%f21, %f20, 0fC0800000, %f19;
	cvt.f64.f32 	%fd7, %f21;
	add.f32 	%f22, %f20, %f20;
	cvt.f64.f32 	%fd8, %f22;
	fma.rn.f64 	%fd9, %fd7, 0d3FE0000000000000, %fd8;
	add.s64 	%rd23, %rd2, %rd19;
	ld.global.f32 	%f23, [%rd23];
	cvt.f64.f32 	%fd10, %f23;
	fma.rn.f64 	%fd11, %fd10, 0dBFEFFE5C91D14E3C, %fd9;
	div.rn.f64 	%fd12, %fd11, 0d3FF000D1B71758E2;
	cvt.rn.f32.f64 	%f24, %fd12;
	add.s64 	%rd24, %rd1, %rd19;
	st.global.f32 	[%rd24], %f24;
$L__BB3_15:
	add.s32 	%r30, %r14, -256512;
	setp.lt.u32 	%p11, %r30, -261119;
	add.s32 	%r31, %r14, 5632;
	mul.wide.u32 	%rd25, %r31, 4;
	add.s64 	%rd4, %rd3, %rd25;
	@%p11 bra 	$L__BB3_19;
	setp.eq.s32 	%p12, %r3, 0;
	@%p12 bra 	$L__BB3_19;
	setp.eq.s32 	%p13, %r3, 511;
	@%p13 bra 	$L__BB3_19;
	add.s32 	%r32, %r14, 4608;
	mul.wide.u32 	%rd26, %r32, 4;
	add.s64 	%rd27, %rd3, %rd26;
	ld.global.f32 	%f25, [%rd27];
	ld.global.f32 	%f26, [%rd4];
	add.f32 	%f27, %f25, %f26;
	add.s32 	%r33, %r14, 5119;
	mul.wide.u32 	%rd28, %r33, 4;
	add.s64 	%rd29, %rd3, %rd28;
	ld.global.f32 	%f28, [%rd29];
	add.f32 	%f29, %f27, %f28;
	add.s32 	%r34, %r14, 5121;
	mul.wide.u32 	%rd30, %r34, 4;
	add.s64 	%rd31, %rd3, %rd30;
	ld.global.f32 	%f30, [%rd31];
	add.f32 	%f31, %f29, %f30;
	add.s32 	%r35, %r14, 5120;
	mul.wide.u32 	%rd32, %r35, 4;
	add.s64 	%rd33, %rd3, %rd32;
	ld.global.f32 	%f32, [%rd33];
	fma.rn.f32 	%f33, %f32, 0fC0800000, %f31;
	cvt.f64.f32 	%fd13, %f33;
	add.f32 	%f34, %f32, %f32;
	cvt.f64.f32 	%fd14, %f34;
	fma.rn.f64 	%fd15, %fd13, 0d3FE0000000000000, %fd14;
	add.s64 	%rd34, %rd2, %rd32;
	ld.global.f32 	%f35, [%rd34];
	cvt.f64.f32 	%fd16, %f35;
	fma.rn.f64 	%fd17, %fd16, 0dBFEFFE5C91D14E3C, %fd15;
	div.rn.f64 	%fd18, %fd17, 0d3FF000D1B71758E2;
	cvt.rn.f32.f64 	%f36, %fd18;
	add.s64 	%rd35, %rd1, %rd32;
	st.global.f32 	[%rd35], %f36;
$L__BB3_19:
	add.s32 	%r36, %r14, -255488;
	setp.lt.u32 	%p14, %r36, -261119;
	add.s32 	%r37, %r14, 6656;
	mul.wide.u32 	%rd36, %r37, 4;
	add.s64 	%rd5, %rd3, %rd36;
	@%p14 bra 	$L__BB3_23;
	setp.eq.s32 	%p15, %r3, 0;
	@%p15 bra 	$L__BB3_23;
	setp.eq.s32 	%p16, %r3, 511;
	@%p16 bra 	$L__BB3_23;
	ld.global.f32 	%f37, [%rd4];
	ld.global.f32 	%f38, [%rd5];
	add.f32 	%f39, %f37, %f38;
	add.s32 	%r38, %r14, 6143;
	mul.wide.u32 	%rd37, %r38, 4;
	add.s64 	%rd38, %rd3, %rd37;
	ld.global.f32 	%f40, [%rd38];
	add.f32 	%f41, %f39, %f40;
	add.s32 	%r39, %r14, 6145;
	mul.wide.u32 	%rd39, %r39, 4;
	add.s64 	%rd40, %rd3, %rd39;
	ld.global.f32 	%f42, [%rd40];
	add.f32 	%f43, %f41, %f42;
	add.s32 	%r40, %r14, 6144;
	mul.wide.u32 	%rd41, %r40, 4;
	add.s64 	%rd42, %rd3, %rd41;
	ld.global.f32 	%f44, [%rd42];
	fma.rn.f32 	%f45, %f44, 0fC0800000, %f43;
	cvt.f64.f32 	%fd19, %f45;
	add.f32 	%f46, %f44, %f44;
	cvt.f64.f32 	%fd20, %f46;
	fma.rn.f64 	%fd21, %fd19, 0d3FE0000000000000, %fd20;
	add.s64 	%rd43, %rd2, %rd41;
	ld.global.f32 	%f47, [%rd43];
	cvt.f64.f32 	%fd22, %f47;
	fma.rn.f64 	%fd23, %fd22, 0dBFEFFE5C91D14E3C, %fd21;
	div.rn.f64 	%fd24, %fd23, 0d3FF000D1B71758E2;
	cvt.rn.f32.f64 	%f48, %fd24;
	add.s64 	%rd44, %rd1, %rd41;
	st.global.f32 	[%rd44], %f48;
$L__BB3_23:
	add.s32 	%r41, %r14, -254464;
	setp.lt.u32 	%p17, %r41, -261119;
	@%p17 bra 	$L__BB3_27;
	setp.eq.s32 	%p18, %r3, 0;
	@%p18 bra 	$L__BB3_27;
	setp.eq.s32 	%p19, %r3, 511;
	@%p19 bra 	$L__BB3_27;
	ld.global.f32 	%f49, [%rd5];
	add.s32 	%r42, %r14, 7680;
	mul.wide.u32 	%rd45, %r42, 4;
	add.s64 	%rd46, %rd3, %rd45;
	ld.global.f32 	%f50, [%rd46];
	add.f32 	%f51, %f49, %f50;
	add.s32 	%r43, %r14, 7167;
	mul.wide.u32 	%rd47, %r43, 4;
	add.s64 	%rd48, %rd3, %rd47;
	ld.global.f32 	%f52, [%rd48];
	add.f32 	%f53, %f51, %f52;
	add.s32 	%r44, %r14, 7169;
	mul.wide.u32 	%rd49, %r44, 4;
	add.s64 	%rd50, %rd3, %rd49;
	ld.global.f32 	%f54, [%rd50];
	add.f32 	%f55, %f53, %f54;
	add.s32 	%r45, %r14, 7168;
	mul.wide.u32 	%rd51, %r45, 4;
	add.s64 	%rd52, %rd3, %rd51;
	ld.global.f32 	%f56, [%rd52];
	fma.rn.f32 	%f57, %f56, 0fC0800000, %f55;
	cvt.f64.f32 	%fd25, %f57;
	add.f32 	%f58, %f56, %f56;
	cvt.f64.f32 	%fd26, %f58;
	fma.rn.f64 	%fd27, %fd25, 0d3FE0000000000000, %fd26;
	add.s64 	%rd53, %rd2, %rd51;
	ld.global.f32 	%f59, [%rd53];
	cvt.f64.f32 	%fd28, %f59;
	fma.rn.f64 	%fd29, %fd28, 0dBFEFFE5C91D14E3C, %fd27;
	div.rn.f64 	%fd30, %fd29, 0d3FF000D1B71758E2;
	cvt.rn.f32.f64 	%f60, %fd30;
	add.s64 	%rd54, %rd1, %rd51;
	st.global.f32 	[%rd54], %f60;
$L__BB3_27:
	setp.lt.s32 	%p20, %r49, 258048;
	@%p20 bra 	$L__BB3_11;
$L__BB3_28:
	ret;

}
	// .globl	_Z16parallelSolverP5Pf
.visible .entry _Z16parallelSolverP5Pf(
	.param .u64 .ptr .align 1 _Z16parallelSolverP5Pf_param_0
)
{
	.reg .pred 	%p<41>;
	.reg .b32 	%r<47>;
	.reg .b32 	%f<41>;
	.reg .b64 	%rd<31>;

	ld.param.u64 	%rd9, [_Z16parallelSolverP5Pf_param_0];
	cvta.to.global.u64 	%rd1, %rd9;
	mov.u32 	%r19, %ctaid.x;
	shl.b32 	%r20, %r19, 10;
	mov.u32 	%r1, %tid.x;
	or.b32  	%r46, %r20, %r1;
	setp.gt.s32 	%p1, %r46, 262143;
	@%p1 bra 	$L__BB4_62;
	and.b32  	%r3, %r1, 511;
	max.s32 	%r21, %r46, 261120;
	sub.s32 	%r22, %r21, %r46;
	add.s32 	%r4, %r22, 1023;
	and.b32  	%r23, %r4, 3072;
	setp.eq.s32 	%p2, %r23, 3072;
	@%p2 bra 	$L__BB4_16;
	add.s32 	%r44, %r46, -512;
	shr.u32 	%r24, %r4, 10;
	add.s32 	%r25, %r24, 1;
	and.b32  	%r26, %r25, 3;
	neg.s32 	%r43, %r26;
$L__BB4_3:
	.pragma "nounroll";
	add.s32 	%r9, %r44, 512;
	add.s32 	%r27, %r44, -261120;
	setp.lt.u32 	%p3, %r27, -261119;
	@%p3 bra 	$L__BB4_6;
	setp.eq.s32 	%p4, %r3, 511;
	@%p4 bra 	$L__BB4_6;
	setp.ne.s32 	%p5, %r3, 0;
	@%p5 bra 	$L__BB4_14;
$L__BB4_6:
	setp.lt.s32 	%p6, %r9, 512;
	mul.wide.s32 	%rd10, %r9, 4;
	add.s64 	%rd2, %rd1, %rd10;
	mul.wide.u32 	%rd11, %r9, 4;
	add.s64 	%rd3, %rd1, %rd11;
	@%p6 bra 	$L__BB4_9;
	setp.lt.u32 	%p7, %r9, 261633;
	@%p7 bra 	$L__BB4_10;
	mul.wide.u32 	%rd12, %r44, 4;
	add.s64 	%rd13, %rd1, %rd12;
	ld.global.f32 	%f1, [%rd13];
	mul.f32 	%f2, %f1, 0f3F400000;
	st.global.f32 	[%rd3], %f2;
	bra.uni 	$L__BB4_10;
$L__BB4_9:
	ld.global.f32 	%f3, [%rd2+2048];
	mul.f32 	%f4, %f3, 0f3F400000;
	st.global.f32 	[%rd2], %f4;
$L__BB4_10:
	setp.ne.s32 	%p8, %r3, 0;
	@%p8 bra 	$L__BB4_12;
	ld.global.f32 	%f5, [%rd2+4];
	mul.f32 	%f6, %f5, 0f3F400000;
	st.global.f32 	[%rd2], %f6;
$L__BB4_12:
	and.b32  	%r28, %r9, -2147483137;
	setp.ne.s32 	%p9, %r28, 511;
	@%p9 bra 	$L__BB4_14;
	add.s32 	%r29, %r44, 511;
	mul.wide.u32 	%rd14, %r29, 4;
	add.s64 	%rd15, %rd1, %rd14;
	ld.global.f32 	%f7, [%rd15];
	mul.f32 	%f8, %f7, 0f3F400000;
	st.global.f32 	[%rd3], %f8;
$L__BB4_14:
	add.s32 	%r44, %r44, 1024;
	add.s32 	%r43, %r43, 1;
	setp.ne.s32 	%p10, %r43, 0;
	@%p10 bra 	$L__BB4_3;
	add.s32 	%r46, %r44, 512;
$L__BB4_16:
	setp.lt.u32 	%p11, %r4, 3072;
	@%p11 bra 	$L__BB4_62;
$L__BB4_17:
	mov.u32 	%r14, %r46;
	add.s32 	%r30, %r14, -261632;
	setp.lt.u32 	%p12, %r30, -261119;
	mul.wide.s32 	%rd16, %r14, 4;
	add.s64 	%rd4, %rd1, %rd16;
	mul.wide.u32 	%rd17, %r14, 4;
	add.s64 	%rd5, %rd1, %rd17;
	@%p12 bra 	$L__BB4_20;
	setp.eq.s32 	%p13, %r3, 511;
	@%p13 bra 	$L__BB4_20;
	setp.ne.s32 	%p14, %r3, 0;
	@%p14 bra 	$L__BB4_28;
$L__BB4_20:
	setp.gt.s32 	%p15, %r14, 511;
	@%p15 bra 	$L__BB4_22;
	ld.global.f32 	%f11, [%rd4+2048];
	mul.f32 	%f12, %f11, 0f3F400000;
	st.global.f32 	[%rd4], %f12;
	bra.uni 	$L__BB4_24;
$L__BB4_22:
	setp.lt.u32 	%p16, %r14, 261633;
	@%p16 bra 	$L__BB4_24;
	add.s32 	%r31, %r14, -512;
	mul.wide.u32 	%rd18, %r31, 4;
	add.s64 	%rd19, %rd1, %rd18;
	ld.global.f32 	%f9, [%rd19];
	mul.f32 	%f10, %f9, 0f3F400000;
	st.global.f32 	[%rd5], %f10;
$L__BB4_24:
	setp.ne.s32 	%p17, %r3, 0;
	@%p17 bra 	$L__BB4_26;
	ld.global.f32 	%f13, [%rd4+4];
	mul.f32 	%f14, %f13, 0f3F400000;
	st.global.f32 	[%rd4], %f14;
$L__BB4_26:
	and.b32  	%r32, %r14, -2147483137;
	setp.ne.s32 	%p18, %r32, 511;
	@%p18 bra 	$L__BB4_28;
	add.s32 	%r33, %r14, -1;
	mul.wide.u32 	%rd20, %r33, 4;
	add.s64 	%rd21, %rd1, %rd20;
	ld.global.f32 	%f15, [%rd21];
	mul.f32 	%f16, %f15, 0f3F400000;
	st.global.f32 	[%rd5], %f16;
$L__BB4_28:
	add.s32 	%r15, %r14, 1024;
	add.s32 	%r34, %r14, -260608;
	setp.lt.u32 	%p19, %r34, -261119;
	@%p19 bra 	$L__BB4_31;
	setp.eq.s32 	%p20, %r3, 511;
	@%p20 bra 	$L__BB4_31;
	setp.ne.s32 	%p21, %r3, 0;
	@%p21 bra 	$L__BB4_39;
$L__BB4_31:
	setp.lt.s32 	%p22, %r14, -512;
	mul.wide.u32 	%rd22, %r15, 4;
	add.s64 	%rd6, %rd1, %rd22;
	@%p22 bra 	$L__BB4_34;
	setp.lt.u32 	%p23, %r15, 261633;
	@%p23 bra 	$L__BB4_35;
	ld.global.f32 	%f17, [%rd5+2048];
	mul.f32 	%f18, %f17, 0f3F400000;
	st.global.f32 	[%rd6], %f18;
	bra.uni 	$L__BB4_35;
$L__BB4_34:
	ld.global.f32 	%f19, [%rd4+6144];
	mul.f32 	%f20, %f19, 0f3F400000;
	st.global.f32 	[%rd4+4096], %f20;
$L__BB4_35:
	setp.ne.s32 	%p24, %r3, 0;
	@%p24 bra 	$L__BB4_37;
	ld.global.f32 	%f21, [%rd4+4100];
	mul.f32 	%f22, %f21, 0f3F400000;
	st.global.f32 	[%rd4+4096], %f22;
$L__BB4_37:
	and.b32  	%r35, %r15, -2147483137;
	setp.ne.s32 	%p25, %r35, 511;
	@%p25 bra 	$L__BB4_39;
	add.s32 	%r36, %r14, 1023;
	mul.wide.u32 	%rd23, %r36, 4;
	add.s64 	%rd24, %rd1, %rd23;
	ld.global.f32 	%f23, [%rd24];
	mul.f32 	%f24, %f23, 0f3F400000;
	st.global.f32 	[%rd6], %f24;
$L__BB4_39:
	add.s32 	%r16, %r14, 2048;
	add.s32 	%r37, %r14, -259584;
	setp.lt.u32 	%p26, %r37, -261119;
	@%p26 bra 	$L__BB4_42;
	setp.eq.s32 	%p27, %r3, 511;
	@%p27 bra 	$L__BB4_42;
	setp.ne.s32 	%p28, %r3, 0;
	@%p28 bra 	$L__BB4_50;
$L__BB4_42:
	setp.lt.s32 	%p29, %r14, -1536;
	mul.wide.u32 	%rd25, %r16, 4;
	add.s64 	%rd7, %rd1, %rd25;
	@%p29 bra 	$L__BB4_45;
	setp.lt.u32 	%p30, %r16, 261633;
	@%p30 bra 	$L__BB4_46;
	ld.global.f32 	%f25, [%rd5+6144];
	mul.f32 	%f26, %f25, 0f3F400000;
	st.global.f32 	[%rd7], %f26;
	bra.uni 	$L__BB4_46;
$L__BB4_45:
	ld.global.f32 	%f27, [%rd4+10240];
	mul.f32 	%f28, %f27, 0f3F400000;
	st.global.f32 	[%rd4+8192], %f28;
$L__BB4_46:
	setp.ne.s32 	%p31, %r3, 0;
	@%p31 bra 	$L__BB4_48;
	ld.global.f32 	%f29, [%rd4+8196];
	mul.f32 	%f30, %f29, 0f3F400000;
	st.global.f32 	[%rd4+8192], %f30;
$L__BB4_48:
	and.b32  	%r38, %r16, -2147483137;
	setp.ne.s32 	%p32, %r38, 511;
	@%p32 bra 	$L__BB4_50;
	add.s32 	%r39, %r14, 2047;
	mul.wide.u32 	%rd26, %r39, 4;
	add.s64 	%rd27, %rd1, %rd26;
	ld.global.f32 	%f31, [%rd27];
	mul.f32 	%f32, %f31, 0f3F400000;
	st.global.f32 	[%rd7], %f32;
$L__BB4_50:
	add.s32 	%r17, %r14, 3072;
	add.s32 	%r40, %r14, -258560;
	setp.lt.u32 	%p33, %r40, -261119;
	@%p33 bra 	$L__BB4_53;
	setp.eq.s32 	%p34, %r3, 511;
	@%p34 bra 	$L__BB4_53;
	setp.ne.s32 	%p35, %r3, 0;
	@%p35 bra 	$L__BB4_61;
$L__BB4_53:
	setp.lt.s32 	%p36, %r14, -2560;
	mul.wide.u32 	%rd28, %r17, 4;
	add.s64 	%rd8, %rd1, %rd28;
	@%p36 bra 	$L__BB4_56;
	setp.lt.u32 	%p37, %r17, 261633;
	@%p37 bra 	$L__BB4_57;
	ld.global.f32 	%f33, [%rd5+10240];
	mul.f32 	%f34, %f33, 0f3F400000;
	st.global.f32 	[%rd8], %f34;
	bra.uni 	$L__BB4_57;
$L__BB4_56:
	ld.global.f32 	%f35, [%rd4+14336];
	mul.f32 	%f36, %f35, 0f3F400000;
	st.global.f32 	[%rd4+12288], %f36;
$L__BB4_57:
	setp.ne.s32 	%p38, %r3, 0;
	@%p38 bra 	$L__BB4_59;
	ld.global.f32 	%f37, [%rd4+12292];
	mul.f32 	%f38, %f37, 0f3F400000;
	st.global.f32 	[%rd4+12288], %f38;
$L__BB4_59:
	and.b32  	%r41, %r17, -2147483137;
	setp.ne.s32 	%p39, %r41, 511;
	@%p39 bra 	$L__BB4_61;
	add.s32 	%r42, %r14, 3071;
	mul.wide.u32 	%rd29, %r42, 4;
	add.s64 	%rd30, %rd1, %rd29;
	ld.global.f32 	%f39, [%rd30];
	mul.f32 	%f40, %f39, 0f3F400000;
	st.global.f32 	[%rd8], %f40;
$L__BB4_61:
	add.s32 	%r46, %r14, 4096;
	setp.lt.s32 	%p40, %r14, 258048;
	@%p40 bra 	$L__BB4_17;
$L__BB4_62:
	ret;

}
	// .globl	_Z16parallelSolverP6Pf
.visible .entry _Z16parallelSolverP6Pf(
	.param .u64 .ptr .align 1 _Z16parallelSolverP6Pf_param_0
)
{
	.reg .pred 	%p<34>;
	.reg .b32 	%r<28>;
	.reg .b32 	%f<41>;
	.reg .b64 	%rd<3>;

	ld.param.u64 	%rd2, [_Z16parallelSolverP6Pf_param_0];
	cvta.to.global.u64 	%rd1, %rd2;
	mov.u32 	%r13, %ctaid.x;
	shl.b32 	%r14, %r13, 10;
	mov.u32 	%r15, %tid.x;
	or.b32  	%r25, %r14, %r15;
	setp.gt.s32 	%p1, %r25, 262143;
	@%p1 bra 	$L__BB5_53;
	max.s32 	%r16, %r25, 261120;
	sub.s32 	%r17, %r16, %r25;
	add.s32 	%r2, %r17, 1023;
	and.b32  	%r18, %r2, 3072;
	setp.eq.s32 	%p2, %r18, 3072;
	mov.u32 	%r26, %r25;
	@%p2 bra 	$L__BB5_12;
	shr.u32 	%r19, %r2, 10;
	add.s32 	%r20, %r19, 1;
	and.b32  	%r21, %r20, 3;
	neg.s32 	%r24, %r21;
	shl.b32 	%r22, %r20, 10;
	and.b32  	%r23, %r22, 3072;
	add.s32 	%r26, %r25, %r23;
$L__BB5_3:
	.pragma "nounroll";
	setp.gt.s32 	%p3, %r25, 261631;
	@%p3 bra 	$L__BB5_7;
	setp.eq.s32 	%p6, %r25, 0;
	@%p6 bra 	$L__BB5_10;
	setp.eq.s32 	%p7, %r25, 511;
	@%p7 bra 	$L__BB5_6;
	bra.uni 	$L__BB5_11;
$L__BB5_6:
	ld.global.f32 	%f1, [%rd1+2040];
	mul.f32 	%f2, %f1, 0f3F400000;
	st.global.f32 	[%rd1+2044], %f2;
	bra.uni 	$L__BB5_11;
$L__BB5_7:
	setp.eq.s32 	%p4, %r25, 261632;
	@%p4 bra 	$L__BB5_54;
	setp.eq.s32 	%p5, %r25, 262143;
	@%p5 bra 	$L__BB5_9;
	bra.uni 	$L__BB5_11;
$L__BB5_9:
	ld.global.f32 	%f5, [%rd1+1048568];
	mul.f32 	%f6, %f5, 0f3F400000;
	st.global.f32 	[%rd1+1048572], %f6;
	bra.uni 	$L__BB5_11;
$L__BB5_10:
	ld.global.f32 	%f7, [%rd1+2048];
	mul.f32 	%f8, %f7, 0f3F400000;
	st.global.f32 	[%rd1], %f8;
$L__BB5_11:
	add.s32 	%r25, %r25, 1024;
	add.s32 	%r24, %r24, 1;
	setp.ne.s32 	%p8, %r24, 0;
	@%p8 bra 	$L__BB5_3;
$L__BB5_12:
	setp.lt.u32 	%p9, %r2, 3072;
	@%p9 bra 	$L__BB5_53;
	add.s32 	%r27, %r26, -4096;
$L__BB5_14:
	add.s32 	%r27, %r27, 4096;
	setp.gt.s32 	%p10, %r27, 258559;
	@%p10 bra 	$L__BB5_30;
	setp.gt.s32 	%p22, %r27, -1025;
	@%p22 bra 	$L__BB5_23;
	setp.gt.s32 	%p28, %r27, -2049;
	@%p28 bra 	$L__BB5_20;
	setp.eq.s32 	%p31, %r27, -3072;
	@%p31 bra 	$L__BB5_51;
	setp.eq.s32 	%p32, %r27, -2561;
	@%p32 bra 	$L__BB5_19;
	bra.uni 	$L__BB5_52;
$L__BB5_19:
	ld.global.f32 	%f9, [%rd1+2040];
	mul.f32 	%f10, %f9, 0f3F400000;
	st.global.f32 	[%rd1+2044], %f10;
	bra.uni 	$L__BB5_52;
$L__BB5_20:
	setp.eq.s32 	%p29, %r27, -2048;
	@%p29 bra 	$L__BB5_49;
	setp.eq.s32 	%p30, %r27, -1537;
	@%p30 bra 	$L__BB5_22;
	bra.uni 	$L__BB5_52;
$L__BB5_22:
	ld.global.f32 	%f17, [%rd1+2040];
	mul.f32 	%f18, %f17, 0f3F400000;
	st.global.f32 	[%rd1+2044], %f18;
	bra.uni 	$L__BB5_52;
$L__BB5_23:
	setp.gt.s32 	%p23, %r27, -1;
	@%p23 bra 	$L__BB5_27;
	setp.eq.s32 	%p26, %r27, -1024;
	@%p26 bra 	$L__BB5_47;
	setp.eq.s32 	%p27, %r27, -513;
	@%p27 bra 	$L__BB5_26;
	bra.uni 	$L__BB5_52;
$L__BB5_26:
	ld.global.f32 	%f25, [%rd1+2040];
	mul.f32 	%f26, %f25, 0f3F400000;
	st.global.f32 	[%rd1+2044], %f26;
	bra.uni 	$L__BB5_52;
$L__BB5_27:
	setp.eq.s32 	%p24, %r27, 0;
	@%p24 bra 	$L__BB5_55;
	setp.eq.s32 	%p25, %r27, 511;
	@%p25 bra 	$L__BB5_29;
	bra.uni 	$L__BB5_52;
$L__BB5_29:
	ld.global.f32 	%f33, [%rd1+2040];
	mul.f32 	%f34, %f33, 0f3F400000;
	st.global.f32 	[%rd1+2044], %f34;
	bra.uni 	$L__BB5_52;
$L__BB5_30:
	setp.gt.s32 	%p11, %r27, 260607;
	@%p11 bra 	$L__BB5_38;
	setp.gt.s32 	%p17, %r27, 259583;
	@%p17 bra 	$L__BB5_35;
	setp.eq.s32 	%p20, %r27, 258560;
	@%p20 bra 	$L__BB5_50;
	setp.eq.s32 	%p21, %r27, 259071;
	@%p21 bra 	$L__BB5_34;
	bra.uni 	$L__BB5_52;
$L__BB5_34:
	ld.global.f32 	%f13, [%rd1+1048568];
	mul.f32 	%f14, %f13, 0f3F400000;
	st.global.f32 	[%rd1+1048572], %f14;
	bra.uni 	$L__BB5_52;
$L__BB5_35:
	setp.eq.s32 	%p18, %r27, 259584;
	@%p18 bra 	$L__BB5_48;
	setp.eq.s32 	%p19, %r27, 260095;
	@%p19 bra 	$L__BB5_37;
	bra.uni 	$L__BB5_52;
$L__BB5_37:
	ld.global.f32 	%f21, [%rd1+1048568];
	mul.f32 	%f22, %f21, 0f3F400000;
	st.global.f32 	[%rd1+1048572], %f22;
	bra.uni 	$L__BB5_52;
$L__BB5_38:
	setp.gt.s32 	%p12, %r27, 261631;
	@%p12 bra 	$L__BB5_42;
	setp.eq.s32 	%p15, %r27, 260608;
	@%p15 bra 	$L__BB5_46;
	setp.eq.s32 	%p16, %r27, 261119;
	@%p16 bra 	$L__BB5_41;
	bra.uni 	$L__BB5_52;
$L__BB5_41:
	ld.global.f32 	%f29, [%rd1+1048568];
	mul.f32 	%f30, %f29, 0f3F400000;
	st.global.f32 	[%rd1+1048572], %f30;
	bra.uni 	$L__BB5_52;
$L__BB5_42:
	setp.eq.s32 	%p13, %r27, 261632;
	@%p13 bra 	$L__BB5_45;
	setp.eq.s32 	%p14, %r27, 262143;
	@%p14 bra 	$L__BB5_44;
	bra.uni 	$L__BB5_52;
$L__BB5_44:
	ld.global.f32 	%f37, [%rd1+1048568];
	mul.f32 	%f38, %f37, 0f3F400000;
	st.global.f32 	[%rd1+1048572], %f38;
	bra.uni 	$L__BB5_52;
$L__BB5_45:
	ld.global.f32 	%f35, [%rd1+1044480];
	mul.f32 	%f36, %f35, 0f3F400000;
	st.global.f32 	[%rd1+1046528], %f36;
	bra.uni 	$L__BB5_52;
$L__BB5_46:
	ld.global.f32 	%f27, [%rd1+1044480];
	mul.f32 	%f28, %f27, 0f3F400000;
	st.global.f32 	[%rd1+1046528], %f28;
	bra.uni 	$L__BB5_52;
$L__BB5_47:
	ld.global.f32 	%f31, [%rd1+2048];
	mul.f32 	%f32, %f31, 0f3F400000;
	st.global.f32 	[%rd1], %f32;
	bra.uni 	$L__BB5_52;
$L__BB5_48:
	ld.global.f32 	%f19, [%rd1+1044480];
	mul.f32 	%f20, %f19, 0f3F400000;
	st.global.f32 	[%rd1+1046528], %f20;
	bra.uni 	$L__BB5_52;
$L__BB5_49:
	ld.global.f32 	%f23, [%rd1+2048];
	mul.f32 	%f24, %f23, 0f3F400000;
	st.global.f32 	[%rd1], %f24;
	bra.uni 	$L__BB5_52;
$L__BB5_50:
	ld.global.f32 	%f11, [%rd1+1044480];
	mul.f32 	%f12, %f11, 0f3F400000;
	st.global.f32 	[%rd1+1046528], %f12;
	bra.uni 	$L__BB5_52;
$L__BB5_51:
	ld.global.f32 	%f15, [%rd1+2048];
	mul.f32 	%f16, %f15, 0f3F400000;
	st.global.f32 	[%rd1], %f16;
$L__BB5_52:
	setp.lt.s32 	%p33, %r27, 258048;
	@%p33 bra 	$L__BB5_14;
$L__BB5_53:
	ret;
$L__BB5_54:
	ld.global.f32 	%f3, [%rd1+1044480];
	mul.f32 	%f4, %f3, 0f3F400000;
	st.global.f32 	[%rd1+1046528], %f4;
	bra.uni 	$L__BB5_11;
$L__BB5_55:
	ld.global.f32 	%f39, [%rd1+2048];
	mul.f32 	%f40, %f39, 0f3F400000;
	st.global.f32 	[%rd1], %f40;
	bra.uni 	$L__BB5_52;

}


// ===== COMPILED SASS (sm_100) =====

	.target	sm_100

	.elftype	@"ET_EXEC"


//--------------------- .note.nv.tkinfo           --------------------------
	.section	.note.nv.tkinfo,"",@"SHT_NOTE"
	.sectionflags	@"SHF_NOTE_NV_TKINFO"
	.tkinfo
        /*0018*/ 	.word	0x00000002
        /*0030*/ 	.string	""
        /*0030*/ 	.string	"ptxas"
        /*0030*/ 	.string	"Cuda compilation tools, release 13.0, V13.0.88"
        /*0030*/ 	.string	"Build cuda_13.0.r13.0/compiler.36424714_0"
        /*0030*/ 	.string	"-arch sm_100 -m 64 "



//--------------------- .note.nv.cuinfo           --------------------------
	.section	.note.nv.cuinfo,"",@"SHT_NOTE"
	.sectionflags	@"SHF_NOTE_NV_CUINFO"
        /*0018*/ 	.short	0x0002
        /*001a*/ 	.short	0x0064
        /*001c*/ 	.short	0x0082
	.zero		2


//--------------------- .nv.info                  --------------------------
	.section	.nv.info,"",@"SHT_CUDA_INFO"
	.align	4


	//----- nvinfo : EIATTR_REGCOUNT
	.align		4
        /*0000*/ 	.byte	0x04, 0x2f
        /*0002*/ 	.short	(.L_1 - .L_0)
	.align		4
.L_0:
        /*0004*/ 	.word	index@(_Z16parallelSolverP1PfS_S_)
        /*0008*/ 	.word	0x00000017


	//----- nvinfo : EIATTR_FRAME_SIZE
	.align		4
.L_1:
        /*000c*/ 	.byte	0x04, 0x11
        /*000e*/ 	.short	(.L_3 - .L_2)
	.align		4
.L_2:
        /*0010*/ 	.word	index@($__internal_1_$__cuda_sm20_div_rn_f64_full)
        /*0014*/ 	.word	0x00000000


	//----- nvinfo : EIATTR_FRAME_SIZE
	.align		4
.L_3:
        /*0018*/ 	.byte	0x04, 0x11
        /*001a*/ 	.short	(.L_5 - .L_4)
	.align		4
.L_4:
        /*001c*/ 	.word	index@(_Z16parallelSolverP1PfS_S_)
        /*0020*/ 	.word	0x00000000


	//----- nvinfo : EIATTR_REGCOUNT
	.align		4
.L_5:
        /*0024*/ 	.byte	0x04, 0x2f
        /*0026*/ 	.short	(.L_7 - .L_6)
	.align		4
.L_6:
        /*0028*/ 	.word	index@(_Z16parallelSolverP2Pf)
        /*002c*/ 	.word	0x00000010


	//----- nvinfo : EIATTR_FRAME_SIZE
	.align		4
.L_7:
        /*0030*/ 	.byte	0x04, 0x11
        /*0032*/ 	.short	(.L_9 - .L_8)
	.align		4
.L_8:
        /*0034*/ 	.word	index@(_Z16parallelSolverP2Pf)
        /*0038*/ 	.word	0x00000000


	//----- nvinfo : EIATTR_REGCOUNT
	.align		4
.L_9:
        /*003c*/ 	.byte	0x04, 0x2f
        /*003e*/ 	.short	(.L_11 - .L_10)
	.align		4
.L_10:
        /*0040*/ 	.word	index@(_Z16parallelSolverP3Pf)
        /*0044*/ 	.word	0x00000008


	//----- nvinfo : EIATTR_FRAME_SIZE
	.align		4
.L_11:
        /*0048*/ 	.byte	0x04, 0x11
        /*004a*/ 	.short	(.L_13 - .L_12)
	.align		4
.L_12:
        /*004c*/ 	.word	index@(_Z16parallelSolverP3Pf)
        /*0050*/ 	.word	0x00000000


	//----- nvinfo : EIATTR_REGCOUNT
	.align		4
.L_13:
        /*0054*/ 	.byte	0x04, 0x2f
        /*0056*/ 	.short	(.L_15 - .L_14)
	.align		4
.L_14:
        /*0058*/ 	.word	index@(_Z16parallelSolverP4PfS_S_)
        /*005c*/ 	.word	0x00000028


	//----- nvinfo : EIATTR_FRAME_SIZE
	.align		4
.L_15:
        /*0060*/ 	.byte	0x04, 0x11
        /*0062*/ 	.short	(.L_17 - .L_16)
	.align		4
.L_16:
        /*0064*/ 	.word	index@($__internal_0_$__cuda_sm20_div_rn_f64_full)
        /*0068*/ 	.word	0x00000000


	//----- nvinfo : EIATTR_FRAME_SIZE
	.align		4
.L_17:
        /*006c*/ 	.byte	0x04, 0x11
        /*006e*/ 	.short	(.L_19 - .L_18)
	.align		4
.L_18:
        /*0070*/ 	.word	index@(_Z16parallelSolverP4PfS_S_)
        /*0074*/ 	.word	0x00000000


	//----- nvinfo : EIATTR_REGCOUNT
	.align		4
.L_19:
        /*0078*/ 	.byte	0x04, 0x2f
        /*007a*/ 	.short	(.L_21 - .L_20)
	.align		4
.L_20:
        /*007c*/ 	.word	index@(_Z16parallelSolverP5Pf)
        /*0080*/ 	.word	0x00000012


	//----- nvinfo : EIATTR_FRAME_SIZE
	.align		4
.L_21:
        /*0084*/ 	.byte	0x04, 0x11
        /*0086*/ 	.short	(.L_23 - .L_22)
	.align		4
.L_22:
        /*0088*/ 	.word	index@(_Z16parallelSolverP5Pf)
        /*008c*/ 	.word	0x00000000


	//----- nvinfo : EIATTR_REGCOUNT
	.align		4
.L_23:
        /*0090*/ 	.byte	0x04, 0x2f
        /*0092*/ 	.short	(.L_25 - .L_24)
	.align		4
.L_24:
        /*0094*/ 	.word	index@(_Z16parallelSolverP6Pf)
        /*0098*/ 	.word	0x0000000b


	//----- nvinfo : EIATTR_FRAME_SIZE
	.align		4
.L_25:
        /*009c*/ 	.byte	0x04, 0x11
        /*009e*/ 	.short	(.L_27 - .L_26)
	.align		4
.L_26:
        /*00a0*/ 	.word	index@(_Z16parallelSolverP6Pf)
        /*00a4*/ 	.word	0x00000000


	//----- nvinfo : EIATTR_MIN_STACK_SIZE
	.align		4
.L_27:
        /*00a8*/ 	.byte	0x04, 0x12
        /*00aa*/ 	.short	(.L_29 - .L_28)
	.align		4
.L_28:
        /*00ac*/ 	.word	index@(_Z16parallelSolverP6Pf)
        /*00b0*/ 	.word	0x00000000


	//----- nvinfo : EIATTR_MIN_STACK_SIZE
	.align		4
.L_29:
        /*00b4*/ 	.byte	0x04, 0x12
        /*00b6*/ 	.short	(.L_31 - .L_30)
	.align		4
.L_30:
        /*00b8*/ 	.word	index@(_Z16parallelSolverP5Pf)
        /*00bc*/ 	.word	0x00000000


	//----- nvinfo : EIATTR_MIN_STACK_SIZE
	.align		4
.L_31:
        /*00c0*/ 	.byte	0x04, 0x12
        /*00c2*/ 	.short	(.L_33 - .L_32)
	.align		4
.L_32:
        /*00c4*/ 	.word	index@(_Z16parallelSolverP4PfS_S_)
        /*00c8*/ 	.word	0x00000000


	//----- nvinfo : EIATTR_MIN_STACK_SIZE
	.align		4
.L_33:
        /*00cc*/ 	.byte	0x04, 0x12
        /*00ce*/ 	.short	(.L_35 - .L_34)
	.align		4
.L_34:
        /*00d0*/ 	.word	index@(_Z16parallelSolverP3Pf)
        /*00d4*/ 	.word	0x00000000


	//----- nvinfo : EIATTR_MIN_STACK_SIZE
	.align		4
.L_35:
        /*00d8*/ 	.byte	0x04, 0x12
        /*00da*/ 	.short	(.L_37 - .L_36)
	.align		4
.L_36:
        /*00dc*/ 	.word	index@(_Z16parallelSolverP2Pf)
        /*00e0*/ 	.word	0x00000000


	//----- nvinfo : EIATTR_MIN_STACK_SIZE
	.align		4
.L_37:
        /*00e4*/ 	.byte	0x04, 0x12
        /*00e6*/ 	.short	(.L_39 - .L_38)
	.align		4
.L_38:
        /*00e8*/ 	.word	index@(_Z16parallelSolverP1PfS_S_)
        /*00ec*/ 	.word	0x00000000
.L_39:


//--------------------- .nv.compat                --------------------------
	.section	.nv.compat,"",@"SHT_CUDA_COMPAT_INFO"
	.align	4
        /*0000*/ 	.byte	0x02, 0x09, 0x00, 0x00, 0x02, 0x02, 0x01, 0x00, 0x02, 0x05, 0x05, 0x00, 0x03, 0x07, 0x01, 0x01
        /*0010*/ 	.byte	0x02, 0x03, 0x00, 0x00, 0x02, 0x06, 0x01, 0x00, 0x04, 0x0b, 0x08, 0x00, 0x01, 0x00, 0x00, 0x00
        /*0020*/ 	.byte	0x00, 0x00, 0x00, 0x00


//--------------------- .nv.info._Z16parallelSolverP6Pf --------------------------
	.section	.nv.info._Z16parallelSolverP6Pf,"",@"SHT_CUDA_INFO"
	.sectionflags	@""
	.align	4


	//----- nvinfo : EIATTR_CUDA_API_VERSION
	.align		4
        /*0000*/ 	.byte	0x04, 0x37
        /*0002*/ 	.short	(.L_41 - .L_40)
.L_40:
        /*0004*/ 	.word	0x00000082


	//----- nvinfo : EIATTR_KPARAM_INFO
	.align		4
.L_41:
        /*0008*/ 	.byte	0x04, 0x17
        /*000a*/ 	.short	(.L_43 - .L_42)
.L_42:
        /*000c*/ 	.word	0x00000000
        /*0010*/ 	.short	0x0000
        /*0012*/ 	.short	0x0000
        /*0014*/ 	.byte	0x00, 0xf5, 0x21, 0x00


	//----- nvinfo : EIATTR_SPARSE_MMA_MASK
	.align		4
.L_43:
        /*0018*/ 	.byte	0x03, 0x50
        /*001a*/ 	.short	0x0000


	//----- nvinfo : EIATTR_MAXREG_COUNT
	.align		4
        /*001c*/ 	.byte	0x03, 0x1b
        /*001e*/ 	.short	0x00ff


	//----- nvinfo : EIATTR_MERCURY_ISA_VERSION
	.align		4
        /*0020*/ 	.byte	0x03, 0x5f
        /*0022*/ 	.short	0x0101


	//----- nvinfo : EIATTR_VRC_CTA_INIT_COUNT
	.align		4
        /*0024*/ 	.byte	0x02, 0x4a
	.zero		1
	.zero		1


	//----- nvinfo : EIATTR_EXIT_INSTR_OFFSETS
	.align		4
        /*0028*/ 	.byte	0x04, 0x1c
        /*002a*/ 	.short	(.L_45 - .L_44)


	//   ....[0]....
.L_44:
        /*002c*/ 	.word	0x00000060


	//   ....[1]....
        /*0030*/ 	.word	0x000003a0


	//   ....[2]....
        /*0034*/ 	.word	0x00000be0


	//----- nvinfo : EIATTR_CRS_STACK_SIZE
	.align		4
.L_45:
        /*0038*/ 	.byte	0x04, 0x1e
        /*003a*/ 	.short	(.L_47 - .L_46)
.L_46:
        /*003c*/ 	.word	0x00000000


	//----- nvinfo : EIATTR_CBANK_PARAM_SIZE
	.align		4
.L_47:
        /*0040*/ 	.byte	0x03, 0x19
        /*0042*/ 	.short	0x0008


	//----- nvinfo : EIATTR_PARAM_CBANK
	.align		4
        /*0044*/ 	.byte	0x04, 0x0a
        /*0046*/ 	.short	(.L_49 - .L_48)
	.align		4
.L_48:
        /*0048*/ 	.word	index@(.nv.constant0._Z16parallelSolverP6Pf)
        /*004c*/ 	.short	0x0380
        /*004e*/ 	.short	0x0008


	//----- nvinfo : EIATTR_SW_WAR
	.align		4
.L_49:
        /*0050*/ 	.byte	0x04, 0x36
        /*0052*/ 	.short	(.L_51 - .L_50)
.L_50:
        /*0054*/ 	.word	0x00000008
.L_51:


//--------------------- .nv.info._Z16parallelSolverP5Pf --------------------------
	.section	.nv.info._Z16parallelSolverP5Pf,"",@"SHT_CUDA_INFO"
	.sectionflags	@""
	.align	4


	//----- nvinfo : EIATTR_CUDA_API_VERSION
	.align		4
        /*0000*/ 	.byte	0x04, 0x37
        /*0002*/ 	.short	(.L_53 - .L_52)
.L_52:
        /*0004*/ 	.word	0x00000082


	//----- nvinfo : EIATTR_KPARAM_INFO
	.align		4
.L_53:
        /*0008*/ 	.byte	0x04, 0x17
        /*000a*/ 	.short	(.L_55 - .L_54)
.L_54:
        /*000c*/ 	.word	0x00000000
        /*0010*/ 	.short	0x0000
        /*0012*/ 	.short	0x0000
        /*0014*/ 	.byte	0x00, 0xf5, 0x21, 0x00


	//----- nvinfo : EIATTR_SPARSE_MMA_MASK
	.align		4
.L_55:
        /*0018*/ 	.byte	0x03, 0x50
        /*001a*/ 	.short	0x0000


	//----- nvinfo : EIATTR_MAXREG_COUNT
	.align		4
        /*001c*/ 	.byte	0x03, 0x1b
        /*001e*/ 	.short	0x00ff


	//----- nvinfo : EIATTR_MERCURY_ISA_VERSION
	.align		4
        /*0020*/ 	.byte	0x03, 0x5f
        /*0022*/ 	.short	0x0101


	//----- nvinfo : EIATTR_VRC_CTA_INIT_COUNT
	.align		4
        /*0024*/ 	.byte	0x02, 0x4a
	.zero		1
	.zero		1


	//----- nvinfo : EIATTR_EXIT_INSTR_OFFSETS
	.align		4
        /*0028*/ 	.byte	0x04, 0x1c
        /*002a*/ 	.short	(.L_57 - .L_56)


	//   ....[0]....
.L_56:
        /*002c*/ 	.word	0x00000060


	//   ....[1]....
        /*0030*/ 	.word	0x00000400


	//   ....[2]....
        /*0034*/ 	.word	0x00000c00


	//----- nvinfo : EIATTR_CRS_STACK_SIZE
	.align		4
.L_57:
        /*0038*/ 	.byte	0x04, 0x1e
        /*003a*/ 	.short	(.L_59 - .L_58)
.L_58:
        /*003c*/ 	.word	0x00000000


	//----- nvinfo : EIATTR_CBANK_PARAM_SIZE
	.align		4
.L_59:
        /*0040*/ 	.byte	0x03, 0x19
        /*0042*/ 	.short	0x0008


	//----- nvinfo : EIATTR_PARAM_CBANK
	.align		4
        /*0044*/ 	.byte	0x04, 0x0a
        /*0046*/ 	.short	(.L_61 - .L_60)
	.align		4
.L_60:
        /*0048*/ 	.word	index@(.nv.constant0._Z16parallelSolverP5Pf)
        /*004c*/ 	.short	0x0380
        /*004e*/ 	.short	0x0008


	//----- nvinfo : EIATTR_SW_WAR
	.align		4
.L_61:
        /*0050*/ 	.byte	0x04, 0x36
        /*0052*/ 	.short	(.L_63 - .L_62)
.L_62:
        /*0054*/ 	.word	0x00000008
.L_63:


//--------------------- .nv.info._Z16parallelSolverP4PfS_S_ --------------------------
	.section	.nv.info._Z16parallelSolverP4PfS_S_,"",@"SHT_CUDA_INFO"
	.sectionflags	@""
	.align	4


	//----- nvinfo : EIATTR_CUDA_API_VERSION
	.align		4
        /*0000*/ 	.byte	0x04, 0x37
        /*0002*/ 	.short	(.L_65 - .L_64)
.L_64:
        /*0004*/ 	.word	0x00000082


	//----- nvinfo : EIATTR_KPARAM_INFO
	.align		4
.L_65:
        /*0008*/ 	.byte	0x04, 0x17
        /*000a*/ 	.short	(.L_67 - .L_66)
.L_66:
        /*000c*/ 	.word	0x00000000
        /*0010*/ 	.short	0x0002
        /*0012*/ 	.short	0x0010
        /*0014*/ 	.byte	0x00, 0xf5, 0x21, 0x00


	//----- nvinfo : EIATTR_KPARAM_INFO
	.align		4
.L_67:
        /*0018*/ 	.byte	0x04, 0x17
        /*001a*/ 	.short	(.L_69 - .L_68)
.L_68:
        /*001c*/ 	.word	0x00000000
        /*0020*/ 	.short	0x0001
        /*0022*/ 	.short	0x0008
        /*0024*/ 	.byte	0x00, 0xf5, 0x21, 0x00


	//----- nvinfo : EIATTR_KPARAM_INFO
	.align		4
.L_69:
        /*0028*/ 	.byte	0x04, 0x17
        /*002a*/ 	.short	(.L_71 - .L_70)
.L_70:
        /*002c*/ 	.word	0x00000000
        /*0030*/ 	.short	0x0000
        /*0032*/ 	.short	0x0000
        /*0034*/ 	.byte	0x00, 0xf5, 0x21, 0x00


	//----- nvinfo : EIATTR_SPARSE_MMA_MASK
	.align		4
.L_71:
        /*0038*/ 	.byte	0x03, 0x50
        /*003a*/ 	.short	0x0000


	//----- nvinfo : EIATTR_MAXREG_COUNT
	.align		4
        /*003c*/ 	.byte	0x03, 0x1b
        /*003e*/ 	.short	0x00ff


	//----- nvinfo : EIATTR_MERCURY_ISA_VERSION
	.align		4
        /*0040*/ 	.byte	0x03, 0x5f
        /*0042*/ 	.short	0x0101


	//----- nvinfo : EIATTR_VRC_CTA_INIT_COUNT
	.align		4
        /*0044*/ 	.byte	0x02, 0x4a
	.zero		1
	.zero		1


	//----- nvinfo : EIATTR_EXIT_INSTR_OFFSETS
	.align		4
        /*0048*/ 	.byte	0x04, 0x1c
        /*004a*/ 	.short	(.L_73 - .L_72)


	//   ....[0]....
.L_72:
        /*004c*/ 	.word	0x00000060


	//   ....[1]....
        /*0050*/ 	.word	0x000005a0


	//   ....[2]....
        /*0054*/ 	.word	0x000014f0


	//----- nvinfo : EIATTR_CRS_STACK_SIZE
	.align		4
.L_73:
        /*0058*/ 	.byte	0x04, 0x1e
        /*005a*/ 	.short	(.L_75 - .L_74)
.L_74:
        /*005c*/ 	.word	0x00000000


	//----- nvinfo : EIATTR_CBANK_PARAM_SIZE
	.align		4
.L_75:
        /*0060*/ 	.byte	0x03, 0x19
        /*0062*/ 	.short	0x0018


	//----- nvinfo : EIATTR_PARAM_CBANK
	.align		4
        /*0064*/ 	.byte	0x04, 0x0a
        /*0066*/ 	.short	(.L_77 - .L_76)
	.align		4
.L_76:
        /*0068*/ 	.word	index@(.nv.constant0._Z16parallelSolverP4PfS_S_)
        /*006c*/ 	.short	0x0380
        /*006e*/ 	.short	0x0018


	//----- nvinfo : EIATTR_SW_WAR
	.align		4
.L_77:
        /*0070*/ 	.byte	0x04, 0x36
        /*0072*/ 	.short	(.L_79 - .L_78)
.L_78:
        /*0074*/ 	.word	0x00000008
.L_79:


//--------------------- .nv.info._Z16parallelSolverP3Pf --------------------------
	.section	.nv.info._Z16parallelSolverP3Pf,"",@"SHT_CUDA_INFO"
	.sectionflags	@""
	.align	4


	//----- nvinfo : EIATTR_CUDA_API_VERSION
	.align		4
        /*0000*/ 	.byte	0x04, 0x37
        /*0002*/ 	.short	(.L_81 - .L_80)
.L_80:
        /*0004*/ 	.word	0x00000082


	//----- nvinfo : EIATTR_KPARAM_INFO
	.align		4
.L_81:
        /*0008*/ 	.byte	0x04, 0x17
        /*000a*/ 	.short	(.L_83 - .L_82)
.L_82:
        /*000c*/ 	.word	0x00000000
        /*0010*/ 	.short	0x0000
        /*0012*/ 	.short	0x0000
        /*0014*/ 	.byte	0x00, 0xf5, 0x21, 0x00


	//----- nvinfo : EIATTR_SPARSE_MMA_MASK
	.align		4
.L_83:
        /*0018*/ 	.byte	0x03, 0x50
        /*001a*/ 	.short	0x0000


	//----- nvinfo : EIATTR_MAXREG_COUNT
	.align		4
        /*001c*/ 	.byte	0x03, 0x1b
        /*001e*/ 	.short	0x00ff


	//----- nvinfo : EIATTR_MERCURY_ISA_VERSION
	.align		4
        /*0020*/ 	.byte	0x03, 0x5f
        /*0022*/ 	.short	0x0101


	//----- nvinfo : EIATTR_VRC_CTA_INIT_COUNT
	.align		4
        /*0024*/ 	.byte	0x02, 0x4a
	.zero		1
	.zero		1


	//----- nvinfo : EIATTR_EXIT_INSTR_OFFSETS
	.align		4
        /*0028*/ 	.byte	0x04, 0x1c
        /*002a*/ 	.short	(.L_85 - .L_84)


	//   ....[0]....
.L_84:
        /*002c*/ 	.word	0x000000f0


	//   ....[1]....
        /*0030*/ 	.word	0x00000140


	//   ....[2]....
        /*0034*/ 	.word	0x000001f0


	//   ....[3]....
        /*0038*/ 	.word	0x00000250


	//----- nvinfo : EIATTR_INDIRECT_BRANCH_TARGETS
	.align		4
.L_85:
        /*003c*/ 	.byte	0x04, 0x34
        /*003e*/ 	.short	(.L_87 - .L_86)


	//   ....[0]....
.L_86:
        /*0040*/ 	.word	.L_x_103@srel
        /*0044*/ 	.short	0x0
        /*0046*/ 	.short	0x0
        /*0048*/ 	.word	0x5
        /*004c*/ 	.word	.L_x_104@srel
        /*0050*/ 	.word	.L_x_105@srel
        /*0054*/ 	.word	.L_x_105@srel
        /*0058*/ 	.word	.L_x_107@srel
        /*005c*/ 	.word	.L_x_105@srel


	//   ....[1]....
        /* <DEDUP_REMOVED lines=9> */


	//----- nvinfo : EIATTR_CRS_STACK_SIZE
	.align		4
.L_87:
        /*0080*/ 	.byte	0x04, 0x1e
        /*0082*/ 	.short	(.L_89 - .L_88)
.L_88:
        /*0084*/ 	.word	0x00000000


	//----- nvinfo : EIATTR_CBANK_PARAM_SIZE
	.align		4
.L_89:
        /*0088*/ 	.byte	0x03, 0x19
        /*008a*/ 	.short	0x0008


	//----- nvinfo : EIATTR_PARAM_CBANK
	.align		4
        /*008c*/ 	.byte	0x04, 0x0a
        /*008e*/ 	.short	(.L_91 - .L_90)
	.align		4
.L_90:
        /*0090*/ 	.word	index@(.nv.constant0._Z16parallelSolverP3Pf)
        /*0094*/ 	.short	0x0380
        /*0096*/ 	.short	0x0008


	//----- nvinfo : EIATTR_SW_WAR
	.align		4
.L_91:
        /*0098*/ 	.byte	0x04, 0x36
        /*009a*/ 	.short	(.L_93 - .L_92)
.L_92:
        /*009c*/ 	.word	0x00000008
.L_93:


//--------------------- .nv.info._Z16parallelSolverP2Pf --------------------------
	.section	.nv.info._Z16parallelSolverP2Pf,"",@"SHT_CUDA_INFO"
	.sectionflags	@""
	.align	4


	//----- nvinfo : EIATTR_CUDA_API_VERSION
	.align		4
        /*0000*/ 	.byte	0x04, 0x37
        /*0002*/ 	.short	(.L_95 - .L_94)
.L_94:
        /*0004*/ 	.word	0x00000082


	//----- nvinfo : EIATTR_KPARAM_INFO
	.align		4
.L_95:
        /*0008*/ 	.byte	0x04, 0x17
        /*000a*/ 	.short	(.L_97 - .L_96)
.L_96:
        /*000c*/ 	.word	0x00000000
        /*0010*/ 	.short	0x0000
        /*0012*/ 	.short	0x0000
        /*0014*/ 	.byte	0x00, 0xf5, 0x21, 0x00


	//----- nvinfo : EIATTR_SPARSE_MMA_MASK
	.align		4
.L_97:
        /*0018*/ 	.byte	0x03, 0x50
        /*001a*/ 	.short	0x0000


	//----- nvinfo : EIATTR_MAXREG_COUNT
	.align		4
        /*001c*/ 	.byte	0x03, 0x1b
        /*001e*/ 	.short	0x00ff


	//----- nvinfo : EIATTR_MERCURY_ISA_VERSION
	.align		4
        /*0020*/ 	.byte	0x03, 0x5f
        /*0022*/ 	.short	0x0101


	//----- nvinfo : EIATTR_VRC_CTA_INIT_COUNT
	.align		4
        /*0024*/ 	.byte	0x02, 0x4a
	.zero		1
	.zero		1


	//----- nvinfo : EIATTR_EXIT_INSTR_OFFSETS
	.align		4
        /*0028*/ 	.byte	0x04, 0x1c
        /*002a*/ 	.short	(.L_99 - .L_98)


	//   ....[0]....
.L_98:
        /*002c*/ 	.word	0x000000a0


	//   ....[1]....
        /*0030*/ 	.word	0x000001e0


	//   ....[2]....
        /*0034*/ 	.word	0x00000220


	//   ....[3]....
        /*0038*/ 	.word	0x00000280


	//----- nvinfo : EIATTR_CRS_STACK_SIZE
	.align		4
.L_99:
        /*003c*/ 	.byte	0x04, 0x1e
        /*003e*/ 	.short	(.L_101 - .L_100)
.L_100:
        /*0040*/ 	.word	0x00000000


	//----- nvinfo : EIATTR_CBANK_PARAM_SIZE
	.align		4
.L_101:
        /*0044*/ 	.byte	0x03, 0x19
        /*0046*/ 	.short	0x0008


	//----- nvinfo : EIATTR_PARAM_CBANK
	.align		4
        /*0048*/ 	.byte	0x04, 0x0a
        /*004a*/ 	.short	(.L_103 - .L_102)
	.align		4
.L_102:
        /*004c*/ 	.word	index@(.nv.constant0._Z16parallelSolverP2Pf)
        /*0050*/ 	.short	0x0380
        /*0052*/ 	.short	0x0008


	//----- nvinfo : EIATTR_SW_WAR
	.align		4
.L_103:
        /*0054*/ 	.byte	0x04, 0x36
        /*0056*/ 	.short	(.L_105 - .L_104)
.L_104:
        /*0058*/ 	.word	0x00000008
.L_105:


//--------------------- .nv.info._Z16parallelSolverP1PfS_S_ --------------------------
	.section	.nv.info._Z16parallelSolverP1PfS_S_,"",@"SHT_CUDA_INFO"
	.sectionflags	@""
	.align	4


	//----- nvinfo : EIATTR_CUDA_API_VERSION
	.align		4
        /*0000*/ 	.byte	0x04, 0x37
        /*0002*/ 	.short	(.L_107 - .L_106)
.L_106:
        /*0004*/ 	.word	0x00000082


	//----- nvinfo : EIATTR_KPARAM_INFO
	.align		4
.L_107:
        /*0008*/ 	.byte	0x04, 0x17
        /*000a*/ 	.short	(.L_109 - .L_108)
.L_108:
        /*000c*/ 	.word	0x00000000
        /*0010*/ 	.short	0x0002
        /*0012*/ 	.short	0x0010
        /*0014*/ 	.byte	0x00, 0xf5, 0x21, 0x00


	//----- nvinfo : EIATTR_KPARAM_INFO
	.align		4
.L_109:
        /*0018*/ 	.byte	0x04, 0x17
        /*001a*/ 	.short	(.L_111 - .L_110)
.L_110:
        /*001c*/ 	.word	0x00000000
        /*0020*/ 	.short	0x0001
        /*0022*/ 	.short	0x0008
        /*0024*/ 	.byte	0x00, 0xf5, 0x21, 0x00


	//----- nvinfo : EIATTR_KPARAM_INFO
	.align		4
.L_111:
        /*0028*/ 	.byte	0x04, 0x17
        /*002a*/ 	.short	(.L_113 - .L_112)
.L_112:
        /*002c*/ 	.word	0x00000000
        /*0030*/ 	.short	0x0000
        /*0032*/ 	.short	0x0000
        /*0034*/ 	.byte	0x00, 0xf5, 0x21, 0x00


	//----- nvinfo : EIATTR_SPARSE_MMA_MASK
	.align		4
.L_113:
        /*0038*/ 	.byte	0x03, 0x50
        /*003a*/ 	.short	0x0000


	//----- nvinfo : EIATTR_MAXREG_COUNT
	.align		4
        /*003c*/ 	.byte	0x03, 0x1b
        /*003e*/ 	.short	0x00ff


	//----- nvinfo : EIATTR_MERCURY_ISA_VERSION
	.align		4
        /*0040*/ 	.byte	0x03, 0x5f
        /*0042*/ 	.short	0x0101


	//----- nvinfo : EIATTR_VRC_CTA_INIT_COUNT
	.align		4
        /*0044*/ 	.byte	0x02, 0x4a
	.zero		1
	.zero		1


	//----- nvinfo : EIATTR_EXIT_INSTR_OFFSETS
	.align		4
        /*0048*/ 	.byte	0x04, 0x1c
        /*004a*/ 	.short	(.L_115 - .L_114)


	//   ....[0]....
.L_114:
        /*004c*/ 	.word	0x00000040


	//   ....[1]....
        /*0050*/ 	.word	0x00000060


	//   ....[2]....
        /*0054*/ 	.word	0x00000080


	//   ....[3]....
        /*0058*/ 	.word	0x000003c0


	//----- nvinfo : EIATTR_CRS_STACK_SIZE
	.align		4
.L_115:
        /*005c*/ 	.byte	0x04, 0x1e
        /*005e*/ 	.short	(.L_117 - .L_116)
.L_116:
        /*0060*/ 	.word	0x00000000


	//----- nvinfo : EIATTR_CBANK_PARAM_SIZE
	.align		4
.L_117:
        /*0064*/ 	.byte	0x03, 0x19
        /*0066*/ 	.short	0x0018


	//----- nvinfo : EIATTR_PARAM_CBANK
	.align		4
        /*0068*/ 	.byte	0x04, 0x0a
        /*006a*/ 	.short	(.L_119 - .L_118)
	.align		4
.L_118:
        /*006c*/ 	.word	index@(.nv.constant0._Z16parallelSolverP1PfS_S_)
        /*0070*/ 	.short	0x0380
        /*0072*/ 	.short	0x0018


	//----- nvinfo : EIATTR_SW_WAR
	.align		4
.L_119:
        /*0074*/ 	.byte	0x04, 0x36
        /*0076*/ 	.short	(.L_121 - .L_120)
.L_120:
        /*0078*/ 	.word	0x00000008
.L_121:


//--------------------- .nv.callgraph             --------------------------
	.section	.nv.callgraph,"",@"SHT_CUDA_CALLGRAPH"
	.align	4
	.sectionentsize	8
	.align		4
        /*0000*/ 	.word	0x00000000
	.align		4
        /*0004*/ 	.word	0xffffffff
	.align		4
        /*0008*/ 	.word	0x00000000
	.align		4
        /*000c*/ 	.word	0xfffffffe
	.align		4
        /*0010*/ 	.word	0x00000000
	.align		4
        /*0014*/ 	.word	0xfffffffd
	.align		4
        /*0018*/ 	.word	0x00000000
	.align		4
        /*001c*/ 	.word	0xfffffffc


//--------------------- .nv.constant2._Z16parallelSolverP3Pf --------------------------
	.section	.nv.constant2._Z16parallelSolverP3Pf,"a",@progbits
	.sectionflags	@""
	.align	4
.nv.constant2._Z16parallelSolverP3Pf:
        /*0000*/ 	.byte	0x00, 0x01, 0x00, 0x00, 0x40, 0x02, 0x00, 0x00, 0x40, 0x02, 0x00, 0x00, 0xb0, 0x00, 0x00, 0x00
        /*0010*/ 	.byte	0x40, 0x02, 0x00, 0x00, 0x00, 0x02, 0x00, 0x00, 0x40, 0x02, 0x00, 0x00, 0x40, 0x02, 0x00, 0x00
        /*0020*/ 	.byte	0xb0, 0x01, 0x00, 0x00, 0x40, 0x02, 0x00, 0x00


//--------------------- .text._Z16parallelSolverP6Pf --------------------------
	.section	.text._Z16parallelSolverP6Pf,"ax",@progbits
	.align	128
        .global         _Z16parallelSolverP6Pf
        .type           _Z16parallelSolverP6Pf,@function
        .size           _Z16parallelSolverP6Pf,(.L_x_117 - _Z16parallelSolverP6Pf)
        .other          _Z16parallelSolverP6Pf,@"STO_CUDA_ENTRY STV_DEFAULT"
_Z16parallelSolverP6Pf:
.text._Z16parallelSolverP6Pf:
[----:B------:R-:W-:Y:S01]  /*0000*/  LDC R1, c[0x0][0x37c] ;  /* 0x0000df00ff017b82 */ /* 0x000fe20000000800 */
[----:B------:R-:W0:Y:S07]  /*0010*/  S2R R0, SR_TID.X ;  /* 0x0000000000007919 */ /* 0x000e2e0000002100 */
[----:B------:R-:W1:Y:S02]  /*0020*/  S2UR UR4, SR_CTAID.X ;  /* 0x00000000000479c3 */ /* 0x000e640000002500 */
[----:B-1----:R-:W-:-:S06]  /*0030*/  USHF.L.U32 UR4, UR4, 0xa, URZ ;  /* 0x0000000a04047899 */ /* 0x002fcc00080006ff */
[----:B0-----:R-:W-:-:S04]  /*0040*/  LOP3.LUT R0, R0, UR4, RZ, 0xfc, !PT ;  /* 0x0000000400007c12 */ /* 0x001fc8000f8efcff */
[----:B------:R-:W-:-:S13]  /*0050*/  ISETP.GT.AND P0, PT, R0, 0x3ffff, PT ;  /* 0x0003ffff0000780c */ /* 0x000fda0003f04270 */
[----:B------:R-:W-:Y:S05]  /*0060*/  @P0 EXIT ;  /* 0x000000000000094d */ /* 0x000fea0003800000 */
[----:B------:R-:W-:Y:S01]  /*0070*/  VIMNMX R3, PT, PT, R0, 0x3fc00, !PT ;  /* 0x0003fc0000037848 */ /* 0x000fe20007fe0100 */
[----:B------:R-:W0:Y:S01]  /*0080*/  LDCU.64 UR4, c[0x0][0x358] ;  /* 0x00006b00ff0477ac */ /* 0x000e220008000a00 */
[----:B------:R-:W-:Y:S01]  /*0090*/  BSSY.RECONVERGENT B0, `(.L_x_0) ;  /* 0x000002f000007945 */ /* 0x000fe20003800200 */
[--C-:B------:R-:W-:Y:S01]  /*00a0*/  IMAD.MOV.U32 R4, RZ, RZ, R0.reuse ;  /* 0x000000ffff047224 */ /* 0x100fe200078e0000 */
[----:B------:R-:W-:-:S04]  /*00b0*/  IADD3 R8, PT, PT, R3, 0x3ff, -R0 ;  /* 0x000003ff03087810 */ /* 0x000fc80007ffe800 */
[----:B------:R-:W-:-:S04]  /*00c0*/  LOP3.LUT R2, R8, 0xc00, RZ, 0xc0, !PT ;  /* 0x00000c0008027812 */ /* 0x000fc800078ec0ff */
[----:B------:R-:W-:-:S13]  /*00d0*/  ISETP.NE.AND P0, PT, R2, 0xc00, PT ;  /* 0x00000c000200780c */ /* 0x000fda0003f05270 */
[----:B0-----:R-:W-:Y:S05]  /*00e0*/  @!P0 BRA `(.L_x_1) ;  /* 0x0000000000a48947 */ /* 0x001fea0003800000 */
[----:B------:R-:W-:-:S05]  /*00f0*/  LEA.HI R2, R8, 0x1, RZ, 0x16 ;  /* 0x0000000108027811 */ /* 0x000fca00078fb0ff */
[C---:B------:R-:W-:Y:S01]  /*0100*/  IMAD.SHL.U32 R3, R2.reuse, 0x400, RZ ;  /* 0x0000040002037824 */ /* 0x040fe200078e00ff */
[----:B------:R-:W-:-:S04]  /*0110*/  LOP3.LUT R2, R2, 0x3, RZ, 0xc0, !PT ;  /* 0x0000000302027812 */ /* 0x000fc800078ec0ff */
[----:B------:R-:W-:Y:S01]  /*0120*/  LOP3.LUT R3, R3, 0xc00, RZ, 0xc0, !PT ;  /* 0x00000c0003037812 */ /* 0x000fe200078ec0ff */
[----:B------:R-:W-:-:S04]  /*0130*/  IMAD.MOV R5, RZ, RZ, -R2 ;  /* 0x000000ffff057224 */ /* 0x000fc800078e0a02 */
[----:B------:R-:W-:-:S07]  /*0140*/  IMAD.IADD R4, R0, 0x1, R3 ;  /* 0x0000000100047824 */ /* 0x000fce00078e0203 */
.L_x_7:
[----:B------:R-:W-:Y:S01]  /*0150*/  ISETP.GT.AND P1, PT, R0, 0x3fdff, PT ;  /* 0x0003fdff0000780c */ /* 0x000fe20003f24270 */
[----:B------:R-:W-:Y:S01]  /*0160*/  VIADD R5, R5, 0x1 ;  /* 0x0000000105057836 */ /* 0x000fe20000000000 */
[----:B------:R-:W-:Y:S04]  /*0170*/  BSSY.RECONVERGENT B1, `(.L_x_2) ;  /* 0x000001e000017945 */ /* 0x000fe80003800200 */
[----:B------:R-:W-:-:S07]  /*0180*/  ISETP.NE.AND P0, PT, R5, RZ, PT ;  /* 0x000000ff0500720c */ /* 0x000fce0003f05270 */
[----:B0123--:R-:W-:Y:S06]  /*0190*/  @P1 BRA `(.L_x_3) ;  /* 0x0000000000381947 */ /* 0x00ffec0003800000 */
[----:B------:R-:W-:-:S13]  /*01a0*/  ISETP.NE.AND P1, PT, R0, RZ, PT ;  /* 0x000000ff0000720c */ /* 0x000fda0003f25270 */
[----:B------:R-:W-:Y:S05]  /*01b0*/  @!P1 BRA `(.L_x_4) ;  /* 0x00000000001c9947 */ /* 0x000fea0003800000 */
[----:B------:R-:W-:-:S13]  /*01c0*/  ISETP.NE.AND P1, PT, R0, 0x1ff, PT ;  /* 0x000001ff0000780c */ /* 0x000fda0003f25270 */
[----:B------:R-:W-:Y:S05]  /*01d0*/  @P1 BRA `(.L_x_5) ;  /* 0x00000000005c1947 */ /* 0x000fea0003800000 */
[----:B------:R-:W0:Y:S02]  /*01e0*/  LDC.64 R2, c[0x0][0x380] ;  /* 0x0000e000ff027b82 */ /* 0x000e240000000a00 */
[----:B0-----:R-:W2:Y:S02]  /*01f0*/  LDG.E R6, desc[UR4][R2.64+0x7f8] ;  /* 0x0007f80402067981 */ /* 0x001ea4000c1e1900 */
[----:B--2---:R-:W-:-:S05]  /*0200*/  FMUL R7, R6, 0.75 ;  /* 0x3f40000006077820 */ /* 0x004fca0000400000 */
[----:B------:R3:W-:Y:S01]  /*0210*/  STG.E desc[UR4][R2.64+0x7fc], R7 ;  /* 0x0007fc0702007986 */ /* 0x0007e2000c101904 */
[----:B------:R-:W-:Y:S05]  /*0220*/  BRA `(.L_x_5) ;  /* 0x0000000000487947 */ /* 0x000fea0003800000 */
.L_x_4:
[----:B------:R-:W0:Y:S02]  /*0230*/  LDC.64 R2, c[0x0][0x380] ;  /* 0x0000e000ff027b82 */ /* 0x000e240000000a00 */
[----:B0-----:R-:W2:Y:S02]  /*0240*/  LDG.E R6, desc[UR4][R2.64+0x800] ;  /* 0x0008000402067981 */ /* 0x001ea4000c1e1900 */
[----:B--2---:R-:W-:-:S05]  /*0250*/  FMUL R7, R6, 0.75 ;  /* 0x3f40000006077820 */ /* 0x004fca0000400000 */
[----:B------:R2:W-:Y:S01]  /*0260*/  STG.E desc[UR4][R2.64], R7 ;  /* 0x0000000702007986 */ /* 0x0005e2000c101904 */
[----:B------:R-:W-:Y:S05]  /*0270*/  BRA `(.L_x_5) ;  /* 0x0000000000347947 */ /* 0x000fea0003800000 */
.L_x_3:
[----:B------:R-:W-:-:S13]  /*0280*/  ISETP.NE.AND P1, PT, R0, 0x3fe00, PT ;  /* 0x0003fe000000780c */ /* 0x000fda0003f25270 */
[----:B------:R-:W-:Y:S05]  /*0290*/  @P1 BRA `(.L_x_6) ;  /* 0x0000000000141947 */ /* 0x000fea0003800000 */
[----:B------:R-:W0:Y:S02]  /*02a0*/  LDC.64 R2, c[0x0][0x380] ;  /* 0x0000e000ff027b82 */ /* 0x000e240000000a00 */
[----:B0-----:R-:W2:Y:S02]  /*02b0*/  LDG.E R6, desc[UR4][R2.64+0xff000] ;  /* 0x0ff0000402067981 */ /* 0x001ea4000c1e1900 */
[----:B--2---:R-:W-:-:S05]  /*02c0*/  FMUL R7, R6, 0.75 ;  /* 0x3f40000006077820 */ /* 0x004fca0000400000 */
[----:B------:R1:W-:Y:S01]  /*02d0*/  STG.E desc[UR4][R2.64+0xff800], R7 ;  /* 0x0ff8000702007986 */ /* 0x0003e2000c101904 */
[----:B------:R-:W-:Y:S05]  /*02e0*/  BRA `(.L_x_5) ;  /* 0x0000000000187947 */ /* 0x000fea0003800000 */
.L_x_6:
[----:B------:R-:W-:-:S13]  /*02f0*/  ISETP.NE.AND P1, PT, R0, 0x3ffff, PT ;  /* 0x0003ffff0000780c */ /* 0x000fda0003f25270 */
[----:B------:R-:W-:Y:S05]  /*0300*/  @P1 BRA `(.L_x_5) ;  /* 0x0000000000101947 */ /* 0x000fea0003800000 */
[----:B------:R-:W0:Y:S02]  /*0310*/  LDC.64 R2, c[0x0][0x380] ;  /* 0x0000e000ff027b82 */ /* 0x000e240000000a00 */
[----:B0-----:R-:W2:Y:S02]  /*0320*/  LDG.E R6, desc[UR4][R2.64+0xffff8] ;  /* 0x0ffff80402067981 */ /* 0x001ea4000c1e1900 */
[----:B--2---:R-:W-:-:S05]  /*0330*/  FMUL R7, R6, 0.75 ;  /* 0x3f40000006077820 */ /* 0x004fca0000400000 */
[----:B------:R0:W-:Y:S02]  /*0340*/  STG.E desc[UR4][R2.64+0xffffc], R7 ;  /* 0x0ffffc0702007986 */ /* 0x0001e4000c101904 */
.L_x_5:
[----:B------:R-:W-:Y:S05]  /*0350*/  BSYNC.RECONVERGENT B1 ;  /* 0x0000000000017941 */ /* 0x000fea0003800200 */
.L_x_2:
[----:B------:R-:W-:Y:S01]  /*0360*/  VIADD R0, R0, 0x400 ;  /* 0x0000040000007836 */ /* 0x000fe20000000000 */
[----:B------:R-:W-:Y:S06]  /*0370*/  @P0 BRA `(.L_x_7) ;  /* 0xfffffffc00740947 */ /* 0x000fec000383ffff */
.L_x_1:
[----:B------:R-:W-:Y:S05]  /*0380*/  BSYNC.RECONVERGENT B0 ;  /* 0x0000000000007941 */ /* 0x000fea0003800200 */
.L_x_0:
[----:B------:R-:W-:-:S13]  /*0390*/  ISETP.GE.U32.AND P0, PT, R8, 0xc00, PT ;  /* 0x00000c000800780c */ /* 0x000fda0003f06070 */
[----:B------:R-:W-:Y:S05]  /*03a0*/  @!P0 EXIT ;  /* 0x000000000000894d */ /* 0x000fea0003800000 */
[----:B------:R-:W-:-:S07]  /*03b0*/  VIADD R0, R4, 0xfffff000 ;  /* 0xfffff00004007836 */ /* 0x000fce0000000000 */
.L_x_25:
[----:B------:R-:W-:Y:S01]  /*03c0*/  VIADD R0, R0, 0x1000 ;  /* 0x0000100000007836 */ /* 0x000fe20000000000 */
[----:B------:R-:W-:Y:S04]  /*03d0*/  BSSY.RECONVERGENT B0, `(.L_x_8) ;  /* 0x000007f000007945 */ /* 0x000fe80003800200 */
[C---:B------:R-:W-:Y:S02]  /*03e0*/  ISETP.GT.AND P1, PT, R0.reuse, 0x3f1ff, PT ;  /* 0x0003f1ff0000780c */ /* 0x040fe40003f24270 */
[----:B------:R-:W-:-:S11]  /*03f0*/  ISETP.GE.AND P0, PT, R0, 0x3f000, PT ;  /* 0x0003f0000000780c */ /* 0x000fd60003f06270 */
[----:B0---4-:R-:W-:Y:S05]  /*0400*/  @P1 BRA `(.L_x_9) ;  /* 0x0000000000f81947 */ /* 0x011fea0003800000 */
[----:B------:R-:W-:-:S13]  /*0410*/  ISETP.GT.AND P1, PT, R0, -0x401, PT ;  /* 0xfffffbff0000780c */ /* 0x000fda0003f24270 */
[----:B------:R-:W-:Y:S05]  /*0420*/  @P1 BRA `(.L_x_10) ;  /* 0x0000000000781947 */ /* 0x000fea0003800000 */
[----:B------:R-:W-:-:S13]  /*0430*/  ISETP.GT.AND P1, PT, R0, -0x801, PT ;  /* 0xfffff7ff0000780c */ /* 0x000fda0003f24270 */
[----:B------:R-:W-:Y:S05]  /*0440*/  @P1 BRA `(.L_x_11) ;  /* 0x0000000000381947 */ /* 0x000fea0003800000 */
[----:B------:R-:W-:-:S13]  /*0450*/  ISETP.NE.AND P1, PT, R0, -0xc00, PT ;  /* 0xfffff4000000780c */ /* 0x000fda0003f25270 */
[----:B------:R-:W-:Y:S05]  /*0460*/  @!P1 BRA `(.L_x_12) ;  /* 0x00000000001c9947 */ /* 0x000fea0003800000 */
[----:B------:R-:W-:-:S13]  /*0470*/  ISETP.NE.AND P1, PT, R0, -0xa01, PT ;  /* 0xfffff5ff0000780c */ /* 0x000fda0003f25270 */
[----:B------:R-:W-:Y:S05]  /*0480*/  @P1 BRA `(.L_x_13) ;  /* 0x0000000400cc1947 */ /* 0x000fea0003800000 */
[----:B0123--:R-:W0:Y:S02]  /*0490*/  LDC.64 R2, c[0x0][0x380] ;  /* 0x0000e000ff027b82 */ /* 0x00fe240000000a00 */
[----:B0-----:R-:W2:Y:S02]  /*04a0*/  LDG.E R4, desc[UR4][R2.64+0x7f8] ;  /* 0x0007f80402047981 */ /* 0x001ea4000c1e1900 */
[----:B--2---:R-:W-:-:S05]  /*04b0*/  FMUL R5, R4, 0.75 ;  /* 0x3f40000004057820 */ /* 0x004fca0000400000 */
[----:B------:R0:W-:Y:S01]  /*04c0*/  STG.E desc[UR4][R2.64+0x7fc], R5 ;  /* 0x0007fc0502007986 */ /* 0x0001e2000c101904 */
[----:B------:R-:W-:Y:S05]  /*04d0*/  BRA `(.L_x_13) ;  /* 0x0000000400b87947 */ /* 0x000fea0003800000 */
.L_x_12:
[----:B0123--:R-:W0:Y:S02]  /*04e0*/  LDC.64 R2, c[0x0][0x380] ;  /* 0x0000e000ff027b82 */ /* 0x00fe240000000a00 */
[----:B0-----:R-:W2:Y:S02]  /*04f0*/  LDG.E R4, desc[UR4][R2.64+0x800] ;  /* 0x0008000402047981 */ /* 0x001ea4000c1e1900 */
[----:B--2---:R-:W-:-:S05]  /*0500*/  FMUL R5, R4, 0.75 ;  /* 0x3f40000004057820 */ /* 0x004fca0000400000 */
[----:B------:R0:W-:Y:S01]  /*0510*/  STG.E desc[UR4][R2.64], R5 ;  /* 0x0000000502007986 */ /* 0x0001e2000c101904 */
[----:B------:R-:W-:Y:S05]  /*0520*/  BRA `(.L_x_13) ;  /* 0x0000000400a47947 */ /* 0x000fea0003800000 */
.L_x_11:
        /* <DEDUP_REMOVED lines=9> */
.L_x_14:
[----:B0123--:R-:W0:Y:S02]  /*05c0*/  LDC.64 R2, c[0x0][0x380] ;  /* 0x0000e000ff027b82 */ /* 0x00fe240000000a00 */
[----:B0-----:R-:W2:Y:S02]  /*05d0*/  LDG.E R4, desc[UR4][R2.64+0x800] ;  /* 0x0008000402047981 */ /* 0x001ea4000c1e1900 */
[----:B--2---:R-:W-:-:S05]  /*05e0*/  FMUL R5, R4, 0.75 ;  /* 0x3f40000004057820 */ /* 0x004fca0000400000 */
[----:B------:R0:W-:Y:S01]  /*05f0*/  STG.E desc[UR4][R2.64], R5 ;  /* 0x0000000502007986 */ /* 0x0001e2000c101904 */
[----:B------:R-:W-:Y:S05]  /*0600*/  BRA `(.L_x_13) ;  /* 0x00000004006c7947 */ /* 0x000fea0003800000 */
.L_x_10:
        /* <DEDUP_REMOVED lines=11> */
.L_x_16:
[----:B0123--:R-:W0:Y:S02]  /*06c0*/  LDC.64 R2, c[0x0][0x380] ;  /* 0x0000e000ff027b82 */ /* 0x00fe240000000a00 */
[----:B0-----:R-:W2:Y:S02]  /*06d0*/  LDG.E R4, desc[UR4][R2.64+0x800] ;  /* 0x0008000402047981 */ /* 0x001ea4000c1e1900 */
[----:B--2---:R-:W-:-:S05]  /*06e0*/  FMUL R5, R4, 0.75 ;  /* 0x3f40000004057820 */ /* 0x004fca0000400000 */
[----:B------:R0:W-:Y:S01]  /*06f0*/  STG.E desc[UR4][R2.64], R5 ;  /* 0x0000000502007986 */ /* 0x0001e2000c101904 */
[----:B------:R-:W-:Y:S05]  /*0700*/  BRA `(.L_x_13) ;  /* 0x00000004002c7947 */ /* 0x000fea0003800000 */
.L_x_15:
[----:B------:R-:W-:-:S13]  /*0710*/  ISETP.NE.AND P1, PT, R0, RZ, PT ;  /* 0x000000ff0000720c */ /* 0x000fda0003f25270 */
[----:B------:R-:W-:Y:S05]  /*0720*/  @P1 BRA `(.L_x_17) ;  /* 0x0000000000141947 */ /* 0x000fea0003800000 */
[----:B0123--:R-:W0:Y:S02]  /*0730*/  LDC.64 R2, c[0x0][0x380] ;  /* 0x0000e000ff027b82 */ /* 0x00fe240000000a00 */
[----:B0-----:R-:W2:Y:S02]  /*0740*/  LDG.E R4, desc[UR4][R2.64+0x800] ;  /* 0x0008000402047981 */ /* 0x001ea4000c1e1900 */
[----:B--2---:R-:W-:-:S05]  /*0750*/  FMUL R5, R4, 0.75 ;  /* 0x3f40000004057820 */ /* 0x004fca0000400000 */
[----:B------:R0:W-:Y:S01]  /*0760*/  STG.E desc[UR4][R2.64], R5 ;  /* 0x0000000502007986 */ /* 0x0001e2000c101904 */
[----:B------:R-:W-:Y:S05]  /*0770*/  BRA `(.L_x_13) ;  /* 0x0000000400107947 */ /* 0x000fea0003800000 */
.L_x_17:
[----:B------:R-:W-:-:S13]  /*0780*/  ISETP.NE.AND P1, PT, R0, 0x1ff, PT ;  /* 0x000001ff0000780c */ /* 0x000fda0003f25270 */
[----:B------:R-:W-:Y:S05]  /*0790*/  @P1 BRA `(.L_x_13) ;  /* 0x0000000400081947 */ /* 0x000fea0003800000 */
[----:B0123--:R-:W0:Y:S02]  /*07a0*/  LDC.64 R2, c[0x0][0x380] ;  /* 0x0000e000ff027b82 */ /* 0x00fe240000000a00 */
[----:B0-----:R-:W2:Y:S02]  /*07b0*/  LDG.E R4, desc[UR4][R2.64+0x7f8] ;  /* 0x0007f80402047981 */ /* 0x001ea4000c1e1900 */
[----:B--2---:R-:W-:-:S05]  /*07c0*/  FMUL R5, R4, 0.75 ;  /* 0x3f40000004057820 */ /* 0x004fca0000400000 */
[----:B------:R0:W-:Y:S01]  /*07d0*/  STG.E desc[UR4][R2.64+0x7fc], R5 ;  /* 0x0007fc0502007986 */ /* 0x0001e2000c101904 */
[----:B------:R-:W-:Y:S05]  /*07e0*/  BRA `(.L_x_13) ;  /* 0x0000000000f47947 */ /* 0x000fea0003800000 */
.L_x_9:
[----:B------:R-:W-:-:S13]  /*07f0*/  ISETP.GT.AND P1, PT, R0, 0x3f9ff, PT ;  /* 0x0003f9ff0000780c */ /* 0x000fda0003f24270 */
[----:B------:R-:W-:Y:S05]  /*0800*/  @P1 BRA `(.L_x_18) ;  /* 0x0000000000781947 */ /* 0x000fea0003800000 */
[----:B------:R-:W-:-:S13]  /*0810*/  ISETP.GT.AND P1, PT, R0, 0x3f5ff, PT ;  /* 0x0003f5ff0000780c */ /* 0x000fda0003f24270 */
[----:B------:R-:W-:Y:S05]  /*0820*/  @P1 BRA `(.L_x_19) ;  /* 0x0000000000381947 */ /* 0x000fea0003800000 */
[----:B------:R-:W-:-:S13]  /*0830*/  ISETP.NE.AND P1, PT, R0, 0x3f200, PT ;  /* 0x0003f2000000780c */ /* 0x000fda0003f25270 */
[----:B------:R-:W-:Y:S05]  /*0840*/  @!P1 BRA `(.L_x_20) ;  /* 0x00000000001c9947 */ /* 0x000fea0003800000 */
[----:B------:R-:W-:-:S13]  /*0850*/  ISETP.NE.AND P1, PT, R0, 0x3f3ff, PT ;  /* 0x0003f3ff0000780c */ /* 0x000fda0003f25270 */
[----:B------:R-:W-:Y:S05]  /*0860*/  @P1 BRA `(.L_x_13) ;  /* 0x0000000000d41947 */ /* 0x000fea0003800000 */
[----:B0123--:R-:W0:Y:S02]  /*0870*/  LDC.64 R2, c[0x0][0x380] ;  /* 0x0000e000ff027b82 */ /* 0x00fe240000000a00 */
[----:B0-----:R-:W2:Y:S02]  /*0880*/  LDG.E R4, desc[UR4][R2.64+0xffff8] ;  /* 0x0ffff80402047981 */ /* 0x001ea4000c1e1900 */
[----:B--2---:R-:W-:-:S05]  /*0890*/  FMUL R5, R4, 0.75 ;  /* 0x3f40000004057820 */ /* 0x004fca0000400000 */
[----:B------:R0:W-:Y:S01]  /*08a0*/  STG.E desc[UR4][R2.64+0xffffc], R5 ;  /* 0x0ffffc0502007986 */ /* 0x0001e2000c101904 */
[----:B------:R-:W-:Y:S05]  /*08b0*/  BRA `(.L_x_13) ;  /* 0x0000000000c07947 */ /* 0x000fea0003800000 */
.L_x_20:
[----:B0123--:R-:W0:Y:S02]  /*08c0*/  LDC.64 R2, c[0x0][0x380] ;  /* 0x0000e000ff027b82 */ /* 0x00fe240000000a00 */
[----:B0-----:R-:W2:Y:S02]  /*08d0*/  LDG.E R4, desc[UR4][R2.64+0xff000] ;  /* 0x0ff0000402047981 */ /* 0x001ea4000c1e1900 */
[----:B--2---:R-:W-:-:S05]  /*08e0*/  FMUL R5, R4, 0.75 ;  /* 0x3f40000004057820 */ /* 0x004fca0000400000 */
[----:B------:R0:W-:Y:S01]  /*08f0*/  STG.E desc[UR4][R2.64+0xff800], R5 ;  /* 0x0ff8000502007986 */ /* 0x0001e2000c101904 */
[----:B------:R-:W-:Y:S05]  /*0900*/  BRA `(.L_x_13) ;  /* 0x0000000000ac7947 */ /* 0x000fea0003800000 */
.L_x_19:
        /* <DEDUP_REMOVED lines=9> */
.L_x_21:
[----:B0123--:R-:W0:Y:S02]  /*09a0*/  LDC.64 R2, c[0x0][0x380] ;  /* 0x0000e000ff027b82 */ /* 0x00fe240000000a00 */
[----:B0-----:R-:W2:Y:S02]  /*09b0*/  LDG.E R4, desc[UR4][R2.64+0xff000] ;  /* 0x0ff0000402047981 */ /* 0x001ea4000c1e1900 */
[----:B--2---:R-:W-:-:S05]  /*09c0*/  FMUL R5, R4, 0.75 ;  /* 0x3f40000004057820 */ /* 0x004fca0000400000 */
[----:B------:R0:W-:Y:S01]  /*09d0*/  STG.E desc[UR4][R2.64+0xff800], R5 ;  /* 0x0ff8000502007986 */ /* 0x0001e2000c101904 */
[----:B------:R-:W-:Y:S05]  /*09e0*/  BRA `(.L_x_13) ;  /* 0x0000000000747947 */ /* 0x000fea0003800000 */
.L_x_18:
        /* <DEDUP_REMOVED lines=11> */
.L_x_23:
[----:B0123--:R-:W0:Y:S02]  /*0aa0*/  LDC.64 R2, c[0x0][0x380] ;  /* 0x0000e000ff027b82 */ /* 0x00fe240000000a00 */
[----:B0-----:R-:W2:Y:S02]  /*0ab0*/  LDG.E R4, desc[UR4][R2.64+0xff000] ;  /* 0x0ff0000402047981 */ /* 0x001ea4000c1e1900 */
[----:B--2---:R-:W-:-:S05]  /*0ac0*/  FMUL R5, R4, 0.75 ;  /* 0x3f40000004057820 */ /* 0x004fca0000400000 */
[----:B------:R0:W-:Y:S01]  /*0ad0*/  STG.E desc[UR4][R2.64+0xff800], R5 ;  /* 0x0ff8000502007986 */ /* 0x0001e2000c101904 */
[----:B------:R-:W-:Y:S05]  /*0ae0*/  BRA `(.L_x_13) ;  /* 0x0000000000347947 */ /* 0x000fea0003800000 */
.L_x_22:
        /* <DEDUP_REMOVED lines=9> */
.L_x_24:
[----:B0123--:R-:W0:Y:S02]  /*0b80*/  LDC.64 R2, c[0x0][0x380] ;  /* 0x0000e000ff027b82 */ /* 0x00fe240000000a00 */
[----:B0-----:R-:W2:Y:S02]  /*0b90*/  LDG.E R4, desc[UR4][R2.64+0xff000] ;  /* 0x0ff0000402047981 */ /* 0x001ea4000c1e1900 */
[----:B--2---:R-:W-:-:S05]  /*0ba0*/  FMUL R5, R4, 0.75 ;  /* 0x3f40000004057820 */ /* 0x004fca0000400000 */
[----:B------:R0:W-:Y:S02]  /*0bb0*/  STG.E desc[UR4][R2.64+0xff800], R5 ;  /* 0x0ff8000502007986 */ /* 0x0001e4000c101904 */
.L_x_13:
[----:B------:R-:W-:Y:S05]  /*0bc0*/  BSYNC.RECONVERGENT B0 ;  /* 0x0000000000007941 */ /* 0x000fea0003800200 */
.L_x_8:
[----:B------:R-:W-:Y:S05]  /*0bd0*/  @!P0 BRA `(.L_x_25) ;  /* 0xfffffff400f88947 */ /* 0x000fea000383ffff */
[----:B------:R-:W-:Y:S05]  /*0be0*/  EXIT ;  /* 0x000000000000794d */ /* 0x000fea0003800000 */
.L_x_26:
[----:B------:R-:W-:-:S00]  /*0bf0*/  BRA `(.L_x_26) ;  /* 0xfffffffc00fc7947 */ /* 0x000fc0000383ffff */
[----:B------:R-:W-:-:S00]  /*0c00*/  NOP ;  /* 0x0000000000007918 */ /* 0x000fc00000000000 */
[----:B------:R-:W-:-:S00]  /*0c10*/  NOP ;  /* 0x0000000000007918 */ /* 0x000fc00000000000 */
[----:B------:R-:W-:-:S00]  /*0c20*/  NOP ;  /* 0x0000000000007918 */ /* 0x000fc00000000000 */
[----:B------:R-:W-:-:S00]  /*0c30*/  NOP ;  /* 0x0000000000007918 */ /* 0x000fc00000000000 */
[----:B------:R-:W-:-:S00]  /*0c40*/  NOP ;  /* 0x0000000000007918 */ /* 0x000fc00000000000 */
[----:B------:R-:W-:-:S00]  /*0c50*/  NOP ;  /* 0x0000000000007918 */ /* 0x000fc00000000000 */
[----:B------:R-:W-:-:S00]  /*0c60*/  NOP ;  /* 0x0000000000007918 */ /* 0x000fc00000000000 */
[----:B------:R-:W-:-:S00]  /*0c70*/  NOP ;  /* 0x0000000000007918 */ /* 0x000fc00000000000 */
.L_x_117:


//--------------------- .text._Z16parallelSolverP5Pf --------------------------
	.section	.text._Z16parallelSolverP5Pf,"ax",@progbits
	.align	128
        .global         _Z16parallelSolverP5Pf
        .type           _Z16parallelSolverP5Pf,@function
        .size           _Z16parallelSolverP5Pf,(.L_x_118 - _Z16parallelSolverP5Pf)
        .other          _Z16parallelSolverP5Pf,@"STO_CUDA_ENTRY STV_DEFAULT"
_Z16parallelSolverP5Pf:
.text._Z16parallelSolverP5Pf:
        /* <DEDUP_REMOVED lines=10> */
[----:B------:R-:W-:Y:S02]  /*00a0*/  LOP3.LUT R0, R0, 0x1ff, RZ, 0xc0, !PT ;  /* 0x000001ff00007812 */ /* 0x000fe400078ec0ff */
[----:B------:R-:W-:-:S04]  /*00b0*/  IADD3 R8, PT, PT, R3, 0x3ff, -R2 ;  /* 0x000003ff03087810 */ /* 0x000fc80007ffe802 */
[----:B------:R-:W-:-:S04]  /*00c0*/  LOP3.LUT R3, R8, 0xc00, RZ, 0xc0, !PT ;  /* 0x00000c0008037812 */ /* 0x000fc800078ec0ff */
[----:B------:R-:W-:-:S13]  /*00d0*/  ISETP.NE.AND P0, PT, R3, 0xc00, PT ;  /* 0x00000c000300780c */ /* 0x000fda0003f05270 */
[----:B0-----:R-:W-:Y:S05]  /*00e0*/  @!P0 BRA `(.L_x_28) ;  /* 0x0000000000b88947 */ /* 0x001fea0003800000 */
[----:B------:R-:W0:Y:S01]  /*00f0*/  LDC.64 R4, c[0x0][0x380] ;  /* 0x0000e000ff047b82 */ /* 0x000e220000000a00 */
[----:B------:R-:W-:Y:S01]  /*0100*/  LEA.HI R3, R8, 0x1, RZ, 0x16 ;  /* 0x0000000108037811 */ /* 0x000fe200078fb0ff */
[----:B------:R-:W-:Y:S01]  /*0110*/  BSSY.RECONVERGENT B1, `(.L_x_29) ;  /* 0x000002a000017945 */ /* 0x000fe20003800200 */
[----:B------:R-:W-:Y:S02]  /*0120*/  VIADD R9, R2, 0xfffffe00 ;  /* 0xfffffe0002097836 */ /* 0x000fe40000000000 */
[----:B------:R-:W-:-:S05]  /*0130*/  LOP3.LUT R3, R3, 0x3, RZ, 0xc0, !PT ;  /* 0x0000000303037812 */ /* 0x000fca00078ec0ff */
[----:B------:R-:W-:-:S07]  /*0140*/  IMAD.MOV R12, RZ, RZ, -R3 ;  /* 0x000000ffff0c7224 */ /* 0x000fce00078e0a03 */
.L_x_35:
[C---:B-1----:R-:W-:Y:S01]  /*0150*/  IADD3 R2, PT, PT, R9.reuse, -0x3fc00, RZ ;  /* 0xfffc040009027810 */ /* 0x042fe20007ffe0ff */
[----:B------:R-:W-:Y:S01]  /*0160*/  VIADD R12, R12, 0x1 ;  /* 0x000000010c0c7836 */ /* 0x000fe20000000000 */
[----:B------:R-:W-:Y:S01]  /*0170*/  ISETP.NE.AND P1, PT, R0, RZ, PT ;  /* 0x000000ff0000720c */ /* 0x000fe20003f25270 */
[----:B------:R-:W-:Y:S01]  /*0180*/  BSSY.RECONVERGENT B2, `(.L_x_30) ;  /* 0x0000020000027945 */ /* 0x000fe20003800200 */
[----:B------:R-:W-:Y:S01]  /*0190*/  ISETP.GE.U32.AND P3, PT, R2, -0x3fbff, PT ;  /* 0xfffc04010200780c */ /* 0x000fe20003f66070 */
[----:B------:R-:W-:Y:S01]  /*01a0*/  VIADD R15, R9, 0x200 ;  /* 0x00000200090f7836 */ /* 0x000fe20000000000 */
[----:B------:R-:W-:Y:S02]  /*01b0*/  ISETP.NE.AND P2, PT, R0, 0x1ff, P1 ;  /* 0x000001ff0000780c */ /* 0x000fe40000f45270 */
[----:B------:R-:W-:-:S11]  /*01c0*/  ISETP.NE.AND P0, PT, R12, RZ, PT ;  /* 0x000000ff0c00720c */ /* 0x000fd60003f05270 */
[----:B------:R-:W-:Y:S05]  /*01d0*/  @P2 BRA P3, `(.L_x_31) ;  /* 0x0000000000682947 */ /* 0x000fea0001800000 */
[C---:B------:R-:W-:Y:S01]  /*01e0*/  ISETP.GE.AND P2, PT, R15.reuse, 0x200, PT ;  /* 0x000002000f00780c */ /* 0x040fe20003f46270 */
[----:B------:R-:W-:Y:S01]  /*01f0*/  BSSY.RECONVERGENT B3, `(.L_x_32) ;  /* 0x000000e000037945 */ /* 0x000fe20003800200 */
[----:B0-----:R-:W-:-:S04]  /*0200*/  IMAD.WIDE R6, R15, 0x4, R4 ;  /* 0x000000040f067825 */ /* 0x001fc800078e0204 */
[----:B------:R-:W-:-:S07]  /*0210*/  IMAD.WIDE.U32 R2, R15, 0x4, R4 ;  /* 0x000000040f027825 */ /* 0x000fce00078e0004 */
[----:B------:R-:W-:Y:S05]  /*0220*/  @!P2 BRA `(.L_x_33) ;  /* 0x00000000001ca947 */ /* 0x000fea0003800000 */
[----:B------:R-:W-:-:S13]  /*0230*/  ISETP.GE.U32.AND P2, PT, R15, 0x3fe01, PT ;  /* 0x0003fe010f00780c */ /* 0x000fda0003f46070 */
[----:B------:R-:W-:Y:S05]  /*0240*/  @!P2 BRA `(.L_x_34) ;  /* 0x000000000020a947 */ /* 0x000fea0003800000 */
[----:B------:R-:W-:-:S06]  /*0250*/  IMAD.WIDE.U32 R10, R9, 0x4, R4 ;  /* 0x00000004090a7825 */ /* 0x000fcc00078e0004 */
[----:B------:R-:W2:Y:S02]  /*0260*/  LDG.E R10, desc[UR4][R10.64] ;  /* 0x000000040a0a7981 */ /* 0x000ea4000c1e1900 */
[----:B--2---:R-:W-:-:S05]  /*0270*/  FMUL R13, R10, 0.75 ;  /* 0x3f4000000a0d7820 */ /* 0x004fca0000400000 */
[----:B------:R1:W-:Y:S01]  /*0280*/  STG.E desc[UR4][R2.64], R13 ;  /* 0x0000000d02007986 */ /* 0x0003e2000c101904 */
[----:B------:R-:W-:Y:S05]  /*0290*/  BRA `(.L_x_34) ;  /* 0x00000000000c7947 */ /* 0x000fea0003800000 */
.L_x_33:
[----:B------:R-:W2:Y:S02]  /*02a0*/  LDG.E R10, desc[UR4][R6.64+0x800] ;  /* 0x00080004060a7981 */ /* 0x000ea4000c1e1900 */
[----:B--2---:R-:W-:-:S05]  /*02b0*/  FMUL R11, R10, 0.75 ;  /* 0x3f4000000a0b7820 */ /* 0x004fca0000400000 */
[----:B------:R0:W-:Y:S02]  /*02c0*/  STG.E desc[UR4][R6.64], R11 ;  /* 0x0000000b06007986 */ /* 0x0001e4000c101904 */
.L_x_34:
[----:B------:R-:W-:Y:S05]  /*02d0*/  BSYNC.RECONVERGENT B3 ;  /* 0x0000000000037941 */ /* 0x000fea0003800200 */
.L_x_32:
[----:B------:R-:W1:Y:S01]  /*02e0*/  @!P1 LDG.E R10, desc[UR4][R6.64+0x4] ;  /* 0x00000404060a9981 */ /* 0x000e62000c1e1900 */
[----:B0-----:R-:W-:-:S04]  /*02f0*/  LOP3.LUT R11, R15, 0x800001ff, RZ, 0xc0, !PT ;  /* 0x800001ff0f0b7812 */ /* 0x001fc800078ec0ff */
[----:B------:R-:W-:-:S13]  /*0300*/  ISETP.NE.AND P2, PT, R11, 0x1ff, PT ;  /* 0x000001ff0b00780c */ /* 0x000fda0003f45270 */
[----:B------:R-:W-:Y:S01]  /*0310*/  @!P2 IADD3 R11, PT, PT, R9, 0x1ff, RZ ;  /* 0x000001ff090ba810 */ /* 0x000fe20007ffe0ff */
[----:B-1----:R-:W-:-:S04]  /*0320*/  @!P1 FMUL R13, R10, 0.75 ;  /* 0x3f4000000a0d9820 */ /* 0x002fc80000400000 */
[----:B------:R-:W-:Y:S01]  /*0330*/  @!P2 IMAD.WIDE.U32 R10, R11, 0x4, R4 ;  /* 0x000000040b0aa825 */ /* 0x000fe200078e0004 */
[----:B------:R1:W-:Y:S05]  /*0340*/  @!P1 STG.E desc[UR4][R6.64], R13 ;  /* 0x0000000d06009986 */ /* 0x0003ea000c101904 */
[----:B------:R-:W2:Y:S02]  /*0350*/  @!P2 LDG.E R10, desc[UR4][R10.64] ;  /* 0x000000040a0aa981 */ /* 0x000ea4000c1e1900 */
[----:B--2---:R-:W-:-:S05]  /*0360*/  @!P2 FMUL R15, R10, 0.75 ;  /* 0x3f4000000a0fa820 */ /* 0x004fca0000400000 */
[----:B------:R1:W-:Y:S02]  /*0370*/  @!P2 STG.E desc[UR4][R2.64], R15 ;  /* 0x0000000f0200a986 */ /* 0x0003e4000c101904 */
.L_x_31:
[----:B------:R-:W-:Y:S05]  /*0380*/  BSYNC.RECONVERGENT B2 ;  /* 0x0000000000027941 */ /* 0x000fea0003800200 */
.L_x_30:
[----:B------:R-:W-:Y:S01]  /*0390*/  VIADD R9, R9, 0x400 ;  /* 0x0000040009097836 */ /* 0x000fe20000000000 */
[----:B------:R-:W-:Y:S06]  /*03a0*/  @P0 BRA `(.L_x_35) ;  /* 0xfffffffc00680947 */ /* 0x000fec000383ffff */
[----:B------:R-:W-:Y:S05]  /*03b0*/  BSYNC.RECONVERGENT B1 ;  /* 0x0000000000017941 */ /* 0x000fea0003800200 */
.L_x_29:
[----:B-1----:R-:W-:-:S07]  /*03c0*/  VIADD R2, R9, 0x200 ;  /* 0x0000020009027836 */ /* 0x002fce0000000000 */
.L_x_28:
[----:B------:R-:W-:Y:S05]  /*03d0*/  BSYNC.RECONVERGENT B0 ;  /* 0x0000000000007941 */ /* 0x000fea0003800200 */
.L_x_27:
[----:B0-----:R-:W0:Y:S01]  /*03e0*/  LDC.64 R4, c[0x0][0x380] ;  /* 0x0000e000ff047b82 */ /* 0x001e220000000a00 */
[----:B------:R-:W-:-:S13]  /*03f0*/  ISETP.GE.U32.AND P0, PT, R8, 0xc00, PT ;  /* 0x00000c000800780c */ /* 0x000fda0003f06070 */
[----:B------:R-:W-:Y:S05]  /*0400*/  @!P0 EXIT ;  /* 0x000000000000894d */ /* 0x000fea0003800000 */
.L_x_56:
[----:B0-----:R-:W-:Y:S01]  /*0410*/  IADD3 R3, PT, PT, R2, -0x3fe00, RZ ;  /* 0xfffc020002037810 */ /* 0x001fe20007ffe0ff */
[----:B------:R-:W-:Y:S01]  /*0420*/  BSSY.RECONVERGENT B0, `(.L_x_36) ;  /* 0x0000020000007945 */ /* 0x000fe20003800200 */
[----:B------:R-:W-:Y:S01]  /*0430*/  ISETP.NE.AND P0, PT, R0, RZ, PT ;  /* 0x000000ff0000720c */ /* 0x000fe20003f05270 */
[--C-:B0-----:R-:W-:Y:S01]  /*0440*/  IMAD.WIDE R6, R2, 0x4, R4.reuse ;  /* 0x0000000402067825 */ /* 0x101fe200078e0204 */
[----:B------:R-:W-:Y:S02]  /*0450*/  ISETP.GE.U32.AND P2, PT, R3, -0x3fbff, PT ;  /* 0xfffc04010300780c */ /* 0x000fe40003f46070 */
[----:B------:R-:W-:Y:S01]  /*0460*/  ISETP.NE.AND P1, PT, R0, 0x1ff, P0 ;  /* 0x000001ff0000780c */ /* 0x000fe20000725270 */
[----:B------:R-:W-:-:S12]  /*0470*/  IMAD.WIDE.U32 R8, R2, 0x4, R4 ;  /* 0x0000000402087825 */ /* 0x000fd800078e0004 */
[----:B------:R-:W-:Y:S05]  /*0480*/  @P1 BRA P2, `(.L_x_37) ;  /* 0x0000000000641947 */ /* 0x000fea0001000000 */
[----:B------:R-:W-:Y:S01]  /*0490*/  ISETP.GT.AND P2, PT, R2, 0x1ff, PT ;  /* 0x000001ff0200780c */ /* 0x000fe20003f44270 */
[----:B------:R-:W-:-:S12]  /*04a0*/  BSSY.RECONVERGENT B1, `(.L_x_38) ;  /* 0x000000d000017945 */ /* 0x000fd80003800200 */
[----:B------:R-:W-:Y:S05]  /*04b0*/  @P2 BRA `(.L_x_39) ;  /* 0x0000000000102947 */ /* 0x000fea0003800000 */
[----:B------:R-:W2:Y:S02]  /*04c0*/  LDG.E R3, desc[UR4][R6.64+0x800] ;  /* 0x0008000406037981 */ /* 0x000ea4000c1e1900 */
[----:B--2---:R-:W-:-:S05]  /*04d0*/  FMUL R3, R3, 0.75 ;  /* 0x3f40000003037820 */ /* 0x004fca0000400000 */
[----:B------:R0:W-:Y:S01]  /*04e0*/  STG.E desc[UR4][R6.64], R3 ;  /* 0x0000000306007986 */ /* 0x0001e2000c101904 */
[----:B------:R-:W-:Y:S05]  /*04f0*/  BRA `(.L_x_40) ;  /* 0x00000000001c7947 */ /* 0x000fea0003800000 */
.L_x_39:
[----:B------:R-:W-:-:S13]  /*0500*/  ISETP.GE.U32.AND P2, PT, R2, 0x3fe01, PT ;  /* 0x0003fe010200780c */ /* 0x000fda0003f46070 */
[----:B------:R-:W-:Y:S05]  /*0510*/  @!P2 BRA `(.L_x_40) ;  /* 0x000000000014a947 */ /* 0x000fea0003800000 */
[----:B------:R-:W-:-:S04]  /*0520*/  VIADD R11, R2, 0xfffffe00 ;  /* 0xfffffe00020b7836 */ /* 0x000fc80000000000 */
[----:B------:R-:W-:-:S06]  /*0530*/  IMAD.WIDE.U32 R10, R11, 0x4, R4 ;  /* 0x000000040b0a7825 */ /* 0x000fcc00078e0004 */
[----:B------:R-:W2:Y:S02]  /*0540*/  LDG.E R10, desc[UR4][R10.64] ;  /* 0x000000040a0a7981 */ /* 0x000ea4000c1e1900 */
[----:B--2---:R-:W-:-:S05]  /*0550*/  FMUL R3, R10, 0.75 ;  /* 0x3f4000000a037820 */ /* 0x004fca0000400000 */
[----:B------:R1:W-:Y:S02]  /*0560*/  STG.E desc[UR4][R8.64], R3 ;  /* 0x0000000308007986 */ /* 0x0003e4000c101904 */
.L_x_40:
[----:B------:R-:W-:Y:S05]  /*0570*/  BSYNC.RECONVERGENT B1 ;  /* 0x0000000000017941 */ /* 0x000fea0003800200 */
.L_x_38:
[----:B01----:R-:W2:Y:S01]  /*0580*/  @!P0 LDG.E R3, desc[UR4][R6.64+0x4] ;  /* 0x0000040406038981 */ /* 0x003ea2000c1e1900 */
[----:B------:R-:W-:-:S04]  /*0590*/  LOP3.LUT R10, R2, 0x800001ff, RZ, 0xc0, !PT ;  /* 0x800001ff020a7812 */ /* 0x000fc800078ec0ff */
[----:B------:R-:W-:-:S13]  /*05a0*/  ISETP.NE.AND P2, PT, R10, 0x1ff, PT ;  /* 0x000001ff0a00780c */ /* 0x000fda0003f45270 */
[----:B------:R-:W-:-:S04]  /*05b0*/  @!P2 VIADD R11, R2, 0xffffffff ;  /* 0xffffffff020ba836 */ /* 0x000fc80000000000 */
[----:B------:R-:W-:-:S04]  /*05c0*/  @!P2 IMAD.WIDE.U32 R10, R11, 0x4, R4 ;  /* 0x000000040b0aa825 */ /* 0x000fc800078e0004 */
[----:B--2---:R-:W-:-:S05]  /*05d0*/  @!P0 FMUL R3, R3, 0.75 ;  /* 0x3f40000003038820 */ /* 0x004fca0000400000 */
[----:B------:R0:W-:Y:S04]  /*05e0*/  @!P0 STG.E desc[UR4][R6.64], R3 ;  /* 0x0000000306008986 */ /* 0x0001e8000c101904 */
[----:B------:R-:W2:Y:S02]  /*05f0*/  @!P2 LDG.E R10, desc[UR4][R10.64] ;  /* 0x000000040a0aa981 */ /* 0x000ea4000c1e1900 */
[----:B--2---:R-:W-:-:S05]  /*0600*/  @!P2 FMUL R13, R10, 0.75 ;  /* 0x3f4000000a0da820 */ /* 0x004fca0000400000 */
[----:B------:R0:W-:Y:S02]  /*0610*/  @!P2 STG.E desc[UR4][R8.64], R13 ;  /* 0x0000000d0800a986 */ /* 0x0001e4000c101904 */
.L_x_37:
[----:B------:R-:W-:Y:S05]  /*0620*/  BSYNC.RECONVERGENT B0 ;  /* 0x0000000000007941 */ /* 0x000fea0003800200 */
.L_x_36:
[C---:B0-----:R-:W-:Y:S01]  /*0630*/  IADD3 R3, PT, PT, R2.reuse, -0x3fa00, RZ ;  /* 0xfffc060002037810 */ /* 0x041fe20007ffe0ff */
[----:B------:R-:W-:Y:S01]  /*0640*/  BSSY.RECONVERGENT B0, `(.L_x_41) ;  /* 0x000001c000007945 */ /* 0x000fe20003800200 */
[----:B------:R-:W-:Y:S02]  /*0650*/  VIADD R13, R2, 0x400 ;  /* 0x00000400020d7836 */ /* 0x000fe40000000000 */
[----:B------:R-:W-:-:S13]  /*0660*/  ISETP.GE.U32.AND P2, PT, R3, -0x3fbff, PT ;  /* 0xfffc04010300780c */ /* 0x000fda0003f46070 */
[----:B------:R-:W-:Y:S05]  /*0670*/  @P1 BRA P2, `(.L_x_42) ;  /* 0x0000000000601947 */ /* 0x000fea0001000000 */
[----:B------:R-:W-:Y:S01]  /*0680*/  ISETP.GE.AND P2, PT, R2, -0x200, PT ;  /* 0xfffffe000200780c */ /* 0x000fe20003f46270 */
[----:B------:R-:W-:Y:S01]  /*0690*/  BSSY.RECONVERGENT B1, `(.L_x_43) ;  /* 0x000000c000017945 */ /* 0x000fe20003800200 */
[----:B------:R-:W-:-:S11]  /*06a0*/  IMAD.WIDE.U32 R10, R13, 0x4, R4 ;  /* 0x000000040d0a7825 */ /* 0x000fd600078e0004 */
[----:B------:R-:W-:Y:S05]  /*06b0*/  @!P2 BRA `(.L_x_44) ;  /* 0x000000000018a947 */ /* 0x000fea0003800000 */
[----:B------:R-:W-:-:S13]  /*06c0*/  ISETP.GE.U32.AND P2, PT, R13, 0x3fe01, PT ;  /* 0x0003fe010d00780c */ /* 0x000fda0003f46070 */
[----:B------:R-:W-:Y:S05]  /*06d0*/  @!P2 BRA `(.L_x_45) ;  /* 0x00000000001ca947 */ /* 0x000fea0003800000 */
[----:B------:R-:W2:Y:S02]  /*06e0*/  LDG.E R3, desc[UR4][R8.64+0x800] ;  /* 0x0008000408037981 */ /* 0x000ea4000c1e1900 */
[----:B--2---:R-:W-:-:S05]  /*06f0*/  FMUL R3, R3, 0.75 ;  /* 0x3f40000003037820 */ /* 0x004fca0000400000 */
[----:B------:R0:W-:Y:S01]  /*0700*/  STG.E desc[UR4][R10.64], R3 ;  /* 0x000000030a007986 */ /* 0x0001e2000c101904 */
[----:B------:R-:W-:Y:S05]  /*0710*/  BRA `(.L_x_45) ;  /* 0x00000000000c7947 */ /* 0x000fea0003800000 */
.L_x_44:
[----:B------:R-:W2:Y:S02]  /*0720*/  LDG.E R3, desc[UR4][R6.64+0x1800] ;  /* 0x0018000406037981 */ /* 0x000ea4000c1e1900 */
[----:B--2---:R-:W-:-:S05]  /*0730*/  FMUL R3, R3, 0.75 ;  /* 0x3f40000003037820 */ /* 0x004fca0000400000 */
[----:B------:R1:W-:Y:S02]  /*0740*/  STG.E desc[UR4][R6.64+0x1000], R3 ;  /* 0x0010000306007986 */ /* 0x0003e4000c101904 */
.L_x_45:
[----:B------:R-:W-:Y:S05]  /*0750*/  BSYNC.RECONVERGENT B1 ;  /* 0x0000000000017941 */ /* 0x000fea0003800200 */
.L_x_43:
        /* <DEDUP_REMOVED lines=10> */
.L_x_42:
[----:B------:R-:W-:Y:S05]  /*0800*/  BSYNC.RECONVERGENT B0 ;  /* 0x0000000000007941 */ /* 0x000fea0003800200 */
.L_x_41:
        /* <DEDUP_REMOVED lines=15> */
.L_x_49:
[----:B------:R-:W2:Y:S02]  /*0900*/  LDG.E R3, desc[UR4][R6.64+0x2800] ;  /* 0x0028000406037981 */ /* 0x000ea4000c1e1900 */
[----:B--2---:R-:W-:-:S05]  /*0910*/  FMUL R3, R3, 0.75 ;  /* 0x3f40000003037820 */ /* 0x004fca0000400000 */
[----:B------:R1:W-:Y:S02]  /*0920*/  STG.E desc[UR4][R6.64+0x2000], R3 ;  /* 0x0020000306007986 */ /* 0x0003e4000c101904 */
.L_x_50:
[----:B------:R-:W-:Y:S05]  /*0930*/  BSYNC.RECONVERGENT B1 ;  /* 0x0000000000017941 */ /* 0x000fea0003800200 */
.L_x_48:
[----:B01----:R-:W2:Y:S01]  /*0940*/  @!P0 LDG.E R3, desc[UR4][R6.64+0x2004] ;  /* 0x0020040406038981 */ /* 0x003ea2000c1e1900 */
[----:B------:R-:W-:-:S04]  /*0950*/  LOP3.LUT R12, R13, 0x800001ff, RZ, 0xc0, !PT ;  /* 0x800001ff0d0c7812 */ /* 0x000fc800078ec0ff */
[----:B------:R-:W-:-:S13]  /*0960*/  ISETP.NE.AND P2, PT, R12, 0x1ff, PT ;  /* 0x000001ff0c00780c */ /* 0x000fda0003f45270 */
[----:B------:R-:W-:-:S05]  /*0970*/  @!P2 IADD3 R13, PT, PT, R2, 0x7ff, RZ ;  /* 0x000007ff020da810 */ /* 0x000fca0007ffe0ff */
[----:B------:R-:W-:-:S04]  /*0980*/  @!P2 IMAD.WIDE.U32 R12, R13, 0x4, R4 ;  /* 0x000000040d0ca825 */ /* 0x000fc800078e0004 */
[----:B--2---:R-:W-:-:S05]  /*0990*/  @!P0 FMUL R3, R3, 0.75 ;  /* 0x3f40000003038820 */ /* 0x004fca0000400000 */
[----:B------:R0:W-:Y:S04]  /*09a0*/  @!P0 STG.E desc[UR4][R6.64+0x2000], R3 ;  /* 0x0020000306008986 */ /* 0x0001e8000c101904 */
[----:B------:R-:W2:Y:S02]  /*09b0*/  @!P2 LDG.E R12, desc[UR4][R12.64] ;  /* 0x000000040c0ca981 */ /* 0x000ea4000c1e1900 */
[----:B--2---:R-:W-:-:S05]  /*09c0*/  @!P2 FMUL R15, R12, 0.75 ;  /* 0x3f4000000c0fa820 */ /* 0x004fca0000400000 */
[----:B------:R0:W-:Y:S02]  /*09d0*/  @!P2 STG.E desc[UR4][R10.64], R15 ;  /* 0x0000000f0a00a986 */ /* 0x0001e4000c101904 */
.L_x_47:
[----:B------:R-:W-:Y:S05]  /*09e0*/  BSYNC.RECONVERGENT B0 ;  /* 0x0000000000007941 */ /* 0x000fea0003800200 */
.L_x_46:
[C---:B0-----:R-:W-:Y:S01]  /*09f0*/  VIADD R3, R2.reuse, 0xfffc0e00 ;  /* 0xfffc0e0002037836 */ /* 0x041fe20000000000 */
[----:B------:R-:W-:Y:S01]  /*0a00*/  BSSY.RECONVERGENT B0, `(.L_x_51) ;  /* 0x000001c000007945 */ /* 0x000fe20003800200 */
[----:B------:R-:W-:-:S03]  /*0a10*/  IADD3 R13, PT, PT, R2, 0xc00, RZ ;  /* 0x00000c00020d7810 */ /* 0x000fc60007ffe0ff */
        /* <DEDUP_REMOVED lines=12> */
.L_x_54:
[----:B------:R-:W2:Y:S02]  /*0ae0*/  LDG.E R3, desc[UR4][R6.64+0x3800] ;  /* 0x0038000406037981 */ /* 0x000ea4000c1e1900 */
[----:B--2---:R-:W-:-:S05]  /*0af0*/  FMUL R3, R3, 0.75 ;  /* 0x3f40000003037820 */ /* 0x004fca0000400000 */
[----:B------:R1:W-:Y:S02]  /*0b00*/  STG.E desc[UR4][R6.64+0x3000], R3 ;  /* 0x0030000306007986 */ /* 0x0003e4000c101904 */
.L_x_55:
[----:B------:R-:W-:Y:S05]  /*0b10*/  BSYNC.RECONVERGENT B1 ;  /* 0x0000000000017941 */ /* 0x000fea0003800200 */
.L_x_53:
        /* <DEDUP_REMOVED lines=10> */
.L_x_52:
[----:B------:R-:W-:Y:S05]  /*0bc0*/  BSYNC.RECONVERGENT B0 ;  /* 0x0000000000007941 */ /* 0x000fea0003800200 */
.L_x_51:
[C---:B------:R-:W-:Y:S02]  /*0bd0*/  ISETP.GE.AND P0, PT, R2.reuse, 0x3f000, PT ;  /* 0x0003f0000200780c */ /* 0x040fe40003f06270 */
[----:B------:R-:W-:-:S11]  /*0be0*/  IADD3 R2, PT, PT, R2, 0x1000, RZ ;  /* 0x0000100002027810 */ /* 0x000fd60007ffe0ff */
[----:B------:R-:W-:Y:S05]  /*0bf0*/  @!P0 BRA `(.L_x_56) ;  /* 0xfffffff800048947 */ /* 0x000fea000383ffff */
[----:B------:R-:W-:Y:S05]  /*0c00*/  EXIT ;  /* 0x000000000000794d */ /* 0x000fea0003800000 */
.L_x_57:
        /* <DEDUP_REMOVED lines=15> */
.L_x_118:


//--------------------- .text._Z16parallelSolverP4PfS_S_ --------------------------
	.section	.text._Z16parallelSolverP4PfS_S_,"ax",@progbits
	.align	128
        .global         _Z16parallelSolverP4PfS_S_
        .type           _Z16parallelSolverP4PfS_S_,@function
        .size           _Z16parallelSolverP4PfS_S_,(.L_x_115 - _Z16parallelSolverP4PfS_S_)
        .other          _Z16parallelSolverP4PfS_S_,@"STO_CUDA_ENTRY STV_DEFAULT"
_Z16parallelSolverP4PfS_S_:
.text._Z16parallelSolverP4PfS_S_:
[----:B------:R-:W-:Y:S01]  /*0000*/  LDC R1, c[0x0][0x37c] ;  /* 0x0000df00ff017b82 */ /* 0x000fe20000000800 */
[----:B------:R-:W0:Y:S07]  /*0010*/  S2R R2, SR_TID.X ;  /* 0x0000000000027919 */ /* 0x000e2e0000002100 */
[----:B------:R-:W1:Y:S02]  /*0020*/  S2UR UR4, SR_CTAID.X ;  /* 0x00000000000479c3 */ /* 0x000e640000002500 */
[----:B-1----:R-:W-:-:S06]  /*0030*/  USHF.L.U32 UR4, UR4, 0xa, URZ ;  /* 0x0000000a04047899 */ /* 0x002fcc00080006ff */
[----:B0-----:R-:W-:-:S04]  /*0040*/  LOP3.LUT R0, R2, UR4, RZ, 0xfc, !PT ;  /* 0x0000000402007c12 */ /* 0x001fc8000f8efcff */
[----:B------:R-:W-:-:S13]  /*0050*/  ISETP.GT.AND P0, PT, R0, 0x3ffff, PT ;  /* 0x0003ffff0000780c */ /* 0x000fda0003f04270 */
[----:B------:R-:W-:Y:S05]  /*0060*/  @P0 EXIT ;  /* 0x000000000000094d */ /* 0x000fea0003800000 */
[----:B------:R-:W-:Y:S01]  /*0070*/  IMAD.MOV.U32 R35, RZ, RZ, R0 ;  /* 0x000000ffff237224 */ /* 0x000fe200078e0000 */
[----:B------:R-:W0:Y:S01]  /*0080*/  LDCU.64 UR4, c[0x0][0x358] ;  /* 0x00006b00ff0477ac */ /* 0x000e220008000a00 */
[----:B------:R-:W-:Y:S01]  /*0090*/  BSSY.RECONVERGENT B1, `(.L_x_58) ;  /* 0x000004f000017945 */ /* 0x000fe20003800200 */
[----:B------:R-:W-:Y:S02]  /*00a0*/  IMAD.MOV.U32 R3, RZ, RZ, 0x3ff000d1 ;  /* 0x3ff000d1ff037424 */ /* 0x000fe400078e00ff */
[----:B------:R-:W-:Y:S01]  /*00b0*/  VIMNMX R20, PT, PT, R35, 0x3fc00, !PT ;  /* 0x0003fc0023147848 */ /* 0x000fe20007fe0100 */
[----:B------:R-:W-:-:S03]  /*00c0*/  UMOV UR6, 0xb71758e2 ;  /* 0xb71758e200067882 */ /* 0x000fc60000000000 */
[----:B------:R-:W-:-:S04]  /*00d0*/  IADD3 R20, PT, PT, R20, 0x3ff, -R35 ;  /* 0x000003ff14147810 */ /* 0x000fc80007ffe823 */
[----:B------:R-:W-:-:S04]  /*00e0*/  LOP3.LUT R0, R20, 0xc00, RZ, 0xc0, !PT ;  /* 0x00000c0014007812 */ /* 0x000fc800078ec0ff */
[----:B------:R-:W-:Y:S02]  /*00f0*/  ISETP.NE.AND P0, PT, R0, 0xc00, PT ;  /* 0x00000c000000780c */ /* 0x000fe40003f05270 */
[----:B------:R-:W-:-:S11]  /*0100*/  LOP3.LUT R0, R2, 0x1ff, RZ, 0xc0, !PT ;  /* 0x000001ff02007812 */ /* 0x000fd600078ec0ff */
[----:B0-----:R-:W-:Y:S05]  /*0110*/  @!P0 BRA `(.L_x_59) ;  /* 0x0000000400188947 */ /* 0x001fea0003800000 */
[----:B------:R-:W0:Y:S01]  /*0120*/  LDC.64 R24, c[0x0][0x388] ;  /* 0x0000e200ff187b82 */ /* 0x000e220000000a00 */
[----:B------:R-:W-:Y:S01]  /*0130*/  LEA.HI R2, R20, 0x1, RZ, 0x16 ;  /* 0x0000000114027811 */ /* 0x000fe200078fb0ff */
[----:B------:R-:W-:Y:S01]  /*0140*/  BSSY.RECONVERGENT B2, `(.L_x_60) ;  /* 0x0000042000027945 */ /* 0x000fe20003800200 */
[----:B------:R-:W-:Y:S02]  /*0150*/  IADD3 R21, PT, PT, R35, -0x200, RZ ;  /* 0xfffffe0023157810 */ /* 0x000fe40007ffe0ff */
[----:B------:R-:W-:-:S03]  /*0160*/  LOP3.LUT R2, R2, 0x3, RZ, 0xc0, !PT ;  /* 0x0000000302027812 */ /* 0x000fc600078ec0ff */
[----:B------:R-:W1:Y:S02]  /*0170*/  LDC.64 R16, c[0x0][0x390] ;  /* 0x0000e400ff107b82 */ /* 0x000e640000000a00 */
[----:B------:R-:W-:-:S06]  /*0180*/  IMAD.MOV R22, RZ, RZ, -R2 ;  /* 0x000000ffff167224 */ /* 0x000fcc00078e0a02 */
[----:B------:R-:W2:Y:S02]  /*0190*/  LDC.64 R18, c[0x0][0x380] ;  /* 0x0000e000ff127b82 */ /* 0x000ea40000000a00 */
.L_x_65:
[----:B------:R-:W-:Y:S01]  /*01a0*/  ISETP.NE.AND P0, PT, R0, 0x1ff, PT ;  /* 0x000001ff0000780c */ /* 0x000fe20003f05270 */
[----:B------:R-:W-:Y:S01]  /*01b0*/  VIADD R22, R22, 0x1 ;  /* 0x0000000116167836 */ /* 0x000fe20000000000 */
[----:B------:R-:W-:Y:S01]  /*01c0*/  IADD3 R2, PT, PT, R21, -0x3fc00, RZ ;  /* 0xfffc040015027810 */ /* 0x000fe20007ffe0ff */
[----:B------:R-:W-:Y:S01]  /*01d0*/  BSSY.RECONVERGENT B3, `(.L_x_61) ;  /* 0x0000036000037945 */ /* 0x000fe20003800200 */
[----:B------:R-:W-:Y:S02]  /*01e0*/  ISETP.EQ.OR P0, PT, R0, RZ, !P0 ;  /* 0x000000ff0000720c */ /* 0x000fe40004702670 */
[----:B------:R-:W-:Y:S02]  /*01f0*/  ISETP.NE.AND P1, PT, R22, RZ, PT ;  /* 0x000000ff1600720c */ /* 0x000fe40003f25270 */
[----:B------:R-:W-:-:S13]  /*0200*/  ISETP.LT.U32.OR P0, PT, R2, -0x3fbff, P0 ;  /* 0xfffc04010200780c */ /* 0x000fda0000701470 */
[----:B---3--:R-:W-:Y:S05]  /*0210*/  @P0 BRA `(.L_x_62) ;  /* 0x0000000000c40947 */ /* 0x008fea0003800000 */
[C---:B------:R-:W-:Y:S02]  /*0220*/  VIADD R23, R21.reuse, 0x200 ;  /* 0x0000020015177836 */ /* 0x040fe40000000000 */
[----:B0-----:R-:W-:-:S04]  /*0230*/  IMAD.WIDE.U32 R8, R21, 0x4, R24 ;  /* 0x0000000415087825 */ /* 0x001fc800078e0018 */
[----:B------:R-:W-:Y:S02]  /*0240*/  VIADD R15, R21, 0x1ff ;  /* 0x000001ff150f7836 */ /* 0x000fe40000000000 */
[--C-:B------:R-:W-:Y:S01]  /*0250*/  IMAD.WIDE.U32 R12, R23, 0x4, R24.reuse ;  /* 0x00000004170c7825 */ /* 0x100fe200078e0018 */
[----:B------:R-:W3:Y:S03]  /*0260*/  LDG.E R8, desc[UR4][R8.64] ;  /* 0x0000000408087981 */ /* 0x000ee6000c1e1900 */
[----:B------:R-:W-:Y:S01]  /*0270*/  IMAD.WIDE.U32 R14, R15, 0x4, R24 ;  /* 0x000000040f0e7825 */ /* 0x000fe200078e0018 */
[----:B------:R-:W3:Y:S04]  /*0280*/  LDG.E R5, desc[UR4][R12.64+0x800] ;  /* 0x000800040c057981 */ /* 0x000ee8000c1e1900 */
[----:B------:R-:W4:Y:S04]  /*0290*/  LDG.E R29, desc[UR4][R12.64+0x4] ;  /* 0x000004040c1d7981 */ /* 0x000f28000c1e1900 */
[----:B------:R-:W5:Y:S04]  /*02a0*/  LDG.E R15, desc[UR4][R14.64] ;  /* 0x000000040e0f7981 */ /* 0x000f68000c1e1900 */
[----:B------:R-:W2:Y:S01]  /*02b0*/  LDG.E R31, desc[UR4][R12.64] ;  /* 0x000000040c1f7981 */ /* 0x000ea2000c1e1900 */
[----:B-1----:R-:W-:-:S06]  /*02c0*/  IMAD.WIDE.U32 R26, R23, 0x4, R16 ;  /* 0x00000004171a7825 */ /* 0x002fcc00078e0010 */
[----:B------:R-:W2:Y:S01]  /*02d0*/  LDG.E R26, desc[UR4][R26.64] ;  /* 0x000000041a1a7981 */ /* 0x000ea2000c1e1900 */
[----:B------:R-:W0:Y:S01]  /*02e0*/  MUFU.RCP64H R7, 1.0001993179321289062 ;  /* 0x3ff000d100077908 */ /* 0x000e220000001800 */
[----:B------:R-:W-:Y:S02]  /*02f0*/  HFMA2 R4, -RZ, RZ, -0.443115234375, 156.25 ;  /* 0xb71758e2ff047431 */ /* 0x000fe400000001ff */
[----:B------:R-:W-:Y:S01]  /*0300*/  IMAD.MOV.U32 R6, RZ, RZ, 0x1 ;  /* 0x00000001ff067424 */ /* 0x000fe200078e00ff */
[----:B------:R-:W-:Y:S01]  /*0310*/  UMOV UR8, 0x91d14e3c ;  /* 0x91d14e3c00087882 */ /* 0x000fe20000000000 */
[----:B------:R-:W-:Y:S01]  /*0320*/  UMOV UR9, 0x3feffe5c ;  /* 0x3feffe5c00097882 */ /* 0x000fe20000000000 */
[----:B------:R-:W-:Y:S01]  /*0330*/  BSSY.RECONVERGENT B4, `(.L_x_63) ;  /* 0x000001c000047945 */ /* 0x000fe20003800200 */
[----:B---3--:R-:W-:Y:S01]  /*0340*/  FADD R2, R8, R5 ;  /* 0x0000000508027221 */ /* 0x008fe20000000000 */
[----:B------:R-:W-:-:S03]  /*0350*/  IMAD.MOV.U32 R5, RZ, RZ, 0x3ff000d1 ;  /* 0x3ff000d1ff057424 */ /* 0x000fc600078e00ff */
[----:B-----5:R-:W-:-:S03]  /*0360*/  FADD R2, R2, R15 ;  /* 0x0000000f02027221 */ /* 0x020fc60000000000 */
[----:B0-----:R-:W-:Y:S01]  /*0370*/  DFMA R10, R6, -R4, 1 ;  /* 0x3ff00000060a742b */ /* 0x001fe20000000804 */
[----:B----4-:R-:W-:Y:S01]  /*0380*/  FADD R2, R2, R29 ;  /* 0x0000001d02027221 */ /* 0x010fe20000000000 */
[----:B--2---:R-:W-:-:S03]  /*0390*/  FADD R28, R31, R31 ;  /* 0x0000001f1f1c7221 */ /* 0x004fc60000000000 */
[----:B------:R-:W-:-:S03]  /*03a0*/  FFMA R2, R31, -4, R2 ;  /* 0xc08000001f027823 */ /* 0x000fc60000000002 */
[----:B------:R-:W-:Y:S01]  /*03b0*/  DFMA R12, R10, R10, R10 ;  /* 0x0000000a0a0c722b */ /* 0x000fe2000000000a */
[----:B------:R-:W-:Y:S08]  /*03c0*/  F2F.F64.F32 R8, R28 ;  /* 0x0000001c00087310 */ /* 0x000ff00000201800 */
[----:B------:R-:W0:Y:S01]  /*03d0*/  F2F.F64.F32 R10, R2 ;  /* 0x00000002000a7310 */ /* 0x000e220000201800 */
[----:B------:R-:W-:-:S07]  /*03e0*/  DFMA R12, R6, R12, R6 ;  /* 0x0000000c060c722b */ /* 0x000fce0000000006 */
[----:B------:R-:W1:Y:S01]  /*03f0*/  F2F.F64.F32 R6, R26 ;  /* 0x0000001a00067310 */ /* 0x000e620000201800 */
[----:B------:R-:W-:Y:S02]  /*0400*/  DFMA R14, R12, -R4, 1 ;  /* 0x3ff000000c0e742b */ /* 0x000fe40000000804 */
[----:B0-----:R-:W-:-:S06]  /*0410*/  DFMA R8, R10, 0.5, R8 ;  /* 0x3fe000000a08782b */ /* 0x001fcc0000000008 */
[----:B------:R-:W-:Y:S02]  /*0420*/  DFMA R14, R12, R14, R12 ;  /* 0x0000000e0c0e722b */ /* 0x000fe4000000000c */
[----:B-1----:R-:W-:-:S08]  /*0430*/  DFMA R10, R6, -UR8, R8 ;  /* 0x80000008060a7c2b */ /* 0x002fd00008000008 */
[----:B------:R-:W-:-:S08]  /*0440*/  DMUL R6, R10, R14 ;  /* 0x0000000e0a067228 */ /* 0x000fd00000000000 */
[----:B------:R-:W-:-:S08]  /*0450*/  DFMA R4, R6, -R4, R10 ;  /* 0x800000040604722b */ /* 0x000fd0000000000a */
[----:B------:R-:W-:Y:S01]  /*0460*/  DFMA R4, R14, R4, R6 ;  /* 0x000000040e04722b */ /* 0x000fe20000000006 */
[----:B------:R-:W-:-:S09]  /*0470*/  FSETP.GEU.AND P2, PT, |R11|, 6.5827683646048100446e-37, PT ;  /* 0x036000000b00780b */ /* 0x000fd20003f4e200 */
[----:B------:R-:W-:-:S05]  /*0480*/  FFMA R2, RZ, 1.8750249147415161133, R5 ;  /* 0x3ff000d1ff027823 */ /* 0x000fca0000000005 */
[----:B------:R-:W-:-:S13]  /*0490*/  FSETP.GT.AND P0, PT, |R2|, 1.469367938527859385e-39, PT ;  /* 0x001000000200780b */ /* 0x000fda0003f04200 */
[----:B------:R-:W-:Y:S05]  /*04a0*/  @P0 BRA P2, `(.L_x_64) ;  /* 0x0000000000100947 */ /* 0x000fea0001000000 */
[----:B------:R-:W-:-:S07]  /*04b0*/  MOV R2, 0x4d0 ;  /* 0x000004d000027802 */ /* 0x000fce0000000f00 */
[----:B------:R-:W-:Y:S05]  /*04c0*/  CALL.REL.NOINC `($__internal_0_$__cuda_sm20_div_rn_f64_full) ;  /* 0x00000010000c7944 */ /* 0x000fea0003c00000 */
[----:B------:R-:W-:Y:S01]  /*04d0*/  MOV R4, R26 ;  /* 0x0000001a00047202 */ /* 0x000fe20000000f00 */
[----:B------:R-:W-:-:S07]  /*04e0*/  IMAD.MOV.U32 R5, RZ, RZ, R27 ;  /* 0x000000ffff057224 */ /* 0x000fce00078e001b */
.L_x_64:
[----:B------:R-:W-:Y:S05]  /*04f0*/  BSYNC.RECONVERGENT B4 ;  /* 0x0000000000047941 */ /* 0x000fea0003800200 */
.L_x_63:
[----:B------:R-:W0:Y:S01]  /*0500*/  F2F.F32.F64 R5, R4 ;  /* 0x0000000400057310 */ /* 0x000e220000301000 */
[----:B------:R-:W-:-:S05]  /*0510*/  IMAD.WIDE.U32 R6, R23, 0x4, R18 ;  /* 0x0000000417067825 */ /* 0x000fca00078e0012 */
[----:B0-----:R3:W-:Y:S02]  /*0520*/  STG.E desc[UR4][R6.64], R5 ;  /* 0x0000000506007986 */ /* 0x0017e4000c101904 */
.L_x_62:
[----:B------:R-:W-:Y:S05]  /*0530*/  BSYNC.RECONVERGENT B3 ;  /* 0x0000000000037941 */ /* 0x000fea0003800200 */
.L_x_61:
[----:B------:R-:W-:Y:S01]  /*0540*/  VIADD R21, R21, 0x400 ;  /* 0x0000040015157836 */ /* 0x000fe20000000000 */
[----:B------:R-:W-:Y:S06]  /*0550*/  @P1 BRA `(.L_x_65) ;  /* 0xfffffffc00101947 */ /* 0x000fec000383ffff */
[----:B------:R-:W-:Y:S05]  /*0560*/  BSYNC.RECONVERGENT B2 ;  /* 0x0000000000027941 */ /* 0x000fea0003800200 */
.L_x_60:
[----:B------:R-:W-:-:S07]  /*0570*/  IADD3 R35, PT, PT, R21, 0x200, RZ ;  /* 0x0000020015237810 */ /* 0x000fce0007ffe0ff */
.L_x_59:
[----:B------:R-:W-:Y:S05]  /*0580*/  BSYNC.RECONVERGENT B1 ;  /* 0x0000000000017941 */ /* 0x000fea0003800200 */
.L_x_58:
[----:B------:R-:W-:-:S13]  /*0590*/  ISETP.GE.U32.AND P0, PT, R20, 0xc00, PT ;  /* 0x00000c001400780c */ /* 0x000fda0003f06070 */
[----:B------:R-:W-:Y:S05]  /*05a0*/  @!P0 EXIT ;  /* 0x000000000000894d */ /* 0x000fea0003800000 */
[----:B0-----:R-:W0:Y:S01]  /*05b0*/  LDC.64 R24, c[0x0][0x388] ;  /* 0x0000e200ff187b82 */ /* 0x001e220000000a00 */
[----:B------:R-:W-:-:S07]  /*05c0*/  VIADD R35, R35, 0xfffff000 ;  /* 0xfffff00023237836 */ /* 0x000fce0000000000 */
[----:B------:R-:W4:Y:S08]  /*05d0*/  LDC.64 R22, c[0x0][0x390] ;  /* 0x0000e400ff167b82 */ /* 0x000f300000000a00 */
[----:B------:R-:W0:Y:S02]  /*05e0*/  LDC.64 R20, c[0x0][0x380] ;  /* 0x0000e000ff147b82 */ /* 0x000e240000000a00 */
.L_x_82:
[C---:B------:R-:W-:Y:S01]  /*05f0*/  ISETP.NE.AND P0, PT, R0.reuse, 0x1ff, PT ;  /* 0x000001ff0000780c */ /* 0x040fe20003f05270 */
[C---:B------:R-:W-:Y:S01]  /*0600*/  VIADD R4, R35.reuse, 0xfffc1200 ;  /* 0xfffc120023047836 */ /* 0x040fe20000000000 */
[----:B------:R-:W-:Y:S01]  /*0610*/  IADD3 R2, PT, PT, R35, 0x1000, RZ ;  /* 0x0000100023027810 */ /* 0x000fe20007ffe0ff */
[----:B------:R-:W-:Y:S01]  /*0620*/  BSSY.RECONVERGENT B1, `(.L_x_66) ;  /* 0x0000038000017945 */ /* 0x000fe20003800200 */
[----:B------:R-:W-:Y:S01]  /*0630*/  ISETP.EQ.OR P0, PT, R0, RZ, !P0 ;  /* 0x000000ff0000720c */ /* 0x000fe20004702670 */
[----:B------:R-:W-:Y:S01]  /*0640*/  IMAD.MOV.U32 R33, RZ, RZ, R35 ;  /* 0x000000ffff217224 */ /* 0x000fe200078e0023 */
[----:B------:R-:W-:Y:S01]  /*0650*/  ISETP.GE.AND P1, PT, R2, 0x3f000, PT ;  /* 0x0003f0000200780c */ /* 0x000fe20003f26270 */
[----:B------:R-:W-:Y:S01]  /*0660*/  IMAD.MOV.U32 R35, RZ, RZ, R2 ;  /* 0x000000ffff237224 */ /* 0x000fe200078e0002 */
[----:B------:R-:W-:-:S13]  /*0670*/  ISETP.LT.U32.OR P0, PT, R4, -0x3fbff, P0 ;  /* 0xfffc04010400780c */ /* 0x000fda0000701470 */
[----:B012---:R-:W-:Y:S05]  /*0680*/  @P0 BRA `(.L_x_67) ;  /* 0x0000000000c40947 */ /* 0x007fea0003800000 */
[----:B------:R-:W-:Y:S01]  /*0690*/  IADD3 R9, PT, PT, R33, 0xe00, RZ ;  /* 0x00000e0021097810 */ /* 0x000fe20007ffe0ff */
[----:B0-----:R-:W-:-:S04]  /*06a0*/  IMAD.WIDE.U32 R10, R35, 0x4, R24 ;  /* 0x00000004230a7825 */ /* 0x001fc800078e0018 */
[--C-:B------:R-:W-:Y:S01]  /*06b0*/  IMAD.WIDE.U32 R8, R9, 0x4, R24.reuse ;  /* 0x0000000409087825 */ /* 0x100fe200078e0018 */
[----:B---3--:R-:W3:Y:S03]  /*06c0*/  LDG.E R5, desc[UR4][R10.64+0x800] ;  /* 0x000800040a057981 */ /* 0x008ee6000c1e1900 */
[----:B------:R-:W-:Y:S01]  /*06d0*/  VIADD R13, R33, 0xfff ;  /* 0x00000fff210d7836 */ /* 0x000fe20000000000 */
[----:B--2---:R-:W2:Y:S03]  /*06e0*/  LDG.E R19, desc[UR4][R10.64+0x4] ;  /* 0x000004040a137981 */ /* 0x004ea6000c1e1900 */
[----:B------:R-:W-:Y:S01]  /*06f0*/  IMAD.WIDE.U32 R12, R13, 0x4, R24 ;  /* 0x000000040d0c7825 */ /* 0x000fe200078e0018 */
[----:B------:R-:W3:Y:S04]  /*0700*/  LDG.E R8, desc[UR4][R8.64] ;  /* 0x0000000408087981 */ /* 0x000ee8000c1e1900 */
[----:B------:R-:W5:Y:S04]  /*0710*/  LDG.E R27, desc[UR4][R10.64] ;  /* 0x000000040a1b7981 */ /* 0x000f68000c1e1900 */
[----:B------:R-:W2:Y:S01]  /*0720*/  LDG.E R13, desc[UR4][R12.64] ;  /* 0x000000040c0d7981 */ /* 0x000ea2000c1e1900 */
[----:B----4-:R-:W-:-:S06]  /*0730*/  IMAD.WIDE.U32 R14, R35, 0x4, R22 ;  /* 0x00000004230e7825 */ /* 0x010fcc00078e0016 */
[----:B------:R-:W4:Y:S01]  /*0740*/  LDG.E R14, desc[UR4][R14.64] ;  /* 0x000000040e0e7981 */ /* 0x000f22000c1e1900 */
[----:B------:R-:W1:Y:S01]  /*0750*/  MUFU.RCP64H R7, 1.0001993179321289062 ;  /* 0x3ff000d100077908 */ /* 0x000e620000001800 */
[----:B------:R-:W-:Y:S02]  /*0760*/  IMAD.MOV.U32 R4, RZ, RZ, -0x48e8a71e ;  /* 0xb71758e2ff047424 */ /* 0x000fe400078e00ff */
[----:B------:R-:W-:Y:S01]  /*0770*/  IMAD.MOV.U32 R6, RZ, RZ, 0x1 ;  /* 0x00000001ff067424 */ /* 0x000fe200078e00ff */
[----:B------:R-:W-:Y:S01]  /*0780*/  UMOV UR8, 0x91d14e3c ;  /* 0x91d14e3c00087882 */ /* 0x000fe20000000000 */
[----:B------:R-:W-:Y:S01]  /*0790*/  UMOV UR9, 0x3feffe5c ;  /* 0x3feffe5c00097882 */ /* 0x000fe20000000000 */
[----:B------:R-:W-:Y:S01]  /*07a0*/  BSSY.RECONVERGENT B2, `(.L_x_68) ;  /* 0x000001c000027945 */ /* 0x000fe20003800200 */
[----:B---3--:R-:W-:Y:S01]  /*07b0*/  FADD R2, R8, R5 ;  /* 0x0000000508027221 */ /* 0x008fe20000000000 */
[----:B------:R-:W-:-:S03]  /*07c0*/  HFMA2 R5, -RZ, RZ, 1.984375, 1.2457370758056640625e-05 ;  /* 0x3ff000d1ff057431 */ /* 0x000fc600000001ff */
[----:B--2---:R-:W-:-:S03]  /*07d0*/  FADD R2, R2, R13 ;  /* 0x0000000d02027221 */ /* 0x004fc60000000000 */
[----:B-1----:R-:W-:Y:S01]  /*07e0*/  DFMA R16, R6, -R4, 1 ;  /* 0x3ff000000610742b */ /* 0x002fe20000000804 */
[----:B------:R-:W-:Y:S01]  /*07f0*/  FADD R2, R2, R19 ;  /* 0x0000001302027221 */ /* 0x000fe20000000000 */
[----:B-----5:R-:W-:-:S03]  /*0800*/  FADD R18, R27, R27 ;  /* 0x0000001b1b127221 */ /* 0x020fc60000000000 */
[----:B------:R-:W-:-:S03]  /*0810*/  FFMA R2, R27, -4, R2 ;  /* 0xc08000001b027823 */ /* 0x000fc60000000002 */
[----:B------:R-:W-:Y:S01]  /*0820*/  DFMA R16, R16, R16, R16 ;  /* 0x000000101010722b */ /* 0x000fe20000000010 */
[----:B------:R-:W-:Y:S08]  /*0830*/  F2F.F64.F32 R8, R18 ;  /* 0x0000001200087310 */ /* 0x000ff00000201800 */
[----:B------:R-:W0:Y:S01]  /*0840*/  F2F.F64.F32 R10, R2 ;  /* 0x00000002000a7310 */ /* 0x000e220000201800 */
[----:B------:R-:W-:-:S07]  /*0850*/  DFMA R16, R6, R16, R6 ;  /* 0x000000100610722b */ /* 0x000fce0000000006 */
[----:B----4-:R-:W1:Y:S01]  /*0860*/  F2F.F64.F32 R6, R14 ;  /* 0x0000000e00067310 */ /* 0x010e620000201800 */
        /* <DEDUP_REMOVED lines=13> */
[----:B------:R-:W-:Y:S01]  /*0940*/  IMAD.MOV.U32 R4, RZ, RZ, R26 ;  /* 0x000000ffff047224 */ /* 0x000fe200078e001a */
[----:B------:R-:W-:-:S07]  /*0950*/  MOV R5, R27 ;  /* 0x0000001b00057202 */ /* 0x000fce0000000f00 */
.L_x_69:
[----:B------:R-:W-:Y:S05]  /*0960*/  BSYNC.RECONVERGENT B2 ;  /* 0x0000000000027941 */ /* 0x000fea0003800200 */
.L_x_68:
[----:B------:R-:W0:Y:S01]  /*0970*/  F2F.F32.F64 R5, R4 ;  /* 0x0000000400057310 */ /* 0x000e220000301000 */
[----:B------:R-:W-:-:S05]  /*0980*/  IMAD.WIDE.U32 R6, R35, 0x4, R20 ;  /* 0x0000000423067825 */ /* 0x000fca00078e0014 */
[----:B0-----:R0:W-:Y:S02]  /*0990*/  STG.E desc[UR4][R6.64], R5 ;  /* 0x0000000506007986 */ /* 0x0011e4000c101904 */
.L_x_67:
[----:B------:R-:W-:Y:S05]  /*09a0*/  BSYNC.RECONVERGENT B1 ;  /* 0x0000000000017941 */ /* 0x000fea0003800200 */
.L_x_66:
[C---:B------:R-:W-:Y:S01]  /*09b0*/  ISETP.NE.AND P0, PT, R0.reuse, 0x1ff, PT ;  /* 0x000001ff0000780c */ /* 0x040fe20003f05270 */
[C---:B------:R-:W-:Y:S01]  /*09c0*/  VIADD R2, R33.reuse, 0xfffc1600 ;  /* 0xfffc160021027836 */ /* 0x040fe20000000000 */
[----:B------:R-:W-:Y:S01]  /*09d0*/  BSSY.RECONVERGENT B1, `(.L_x_70) ;  /* 0x000003a000017945 */ /* 0x000fe20003800200 */
[----:B--2---:R-:W-:Y:S01]  /*09e0*/  VIADD R19, R33, 0x1600 ;  /* 0x0000160021137836 */ /* 0x004fe20000000000 */
[----:B------:R-:W-:-:S03]  /*09f0*/  ISETP.EQ.OR P0, PT, R0, RZ, !P0 ;  /* 0x000000ff0000720c */ /* 0x000fc60004702670 */
[----:B0-----:R-:W-:Y:S01]  /*0a00*/  IMAD.WIDE.U32 R18, R19, 0x4, R24 ;  /* 0x0000000413127825 */ /* 0x001fe200078e0018 */
[----:B------:R-:W-:-:S13]  /*0a10*/  ISETP.LT.U32.OR P0, PT, R2, -0x3fbff, P0 ;  /* 0xfffc04010200780c */ /* 0x000fda0000701470 */
[----:B------:R-:W-:Y:S05]  /*0a20*/  @P0 BRA `(.L_x_71) ;  /* 0x0000000000d00947 */ /* 0x000fea0003800000 */
[C---:B---3--:R-:W-:Y:S01]  /*0a30*/  IADD3 R5, PT, PT, R33.reuse, 0x1200, RZ ;  /* 0x0000120021057810 */ /* 0x048fe20007ffe0ff */
[----:B------:R-:W-:Y:S01]  /*0a40*/  VIADD R7, R33, 0x13ff ;  /* 0x000013ff21077836 */ /* 0x000fe20000000000 */
[----:B------:R-:W2:Y:S03]  /*0a50*/  LDG.E R11, desc[UR4][R18.64] ;  /* 0x00000004120b7981 */ /* 0x000ea6000c1e1900 */
[----:B------:R-:W-:Y:S01]  /*0a60*/  IMAD.WIDE.U32 R4, R5, 0x4, R24 ;  /* 0x0000000405047825 */ /* 0x000fe200078e0018 */
[----:B------:R-:W-:-:S03]  /*0a70*/  IADD3 R13, PT, PT, R33, 0x1401, RZ ;  /* 0x00001401210d7810 */ /* 0x000fc60007ffe0ff */
[--C-:B------:R-:W-:Y:S02]  /*0a80*/  IMAD.WIDE.U32 R6, R7, 0x4, R24.reuse ;  /* 0x0000000407067825 */ /* 0x100fe400078e0018 */
[----:B------:R0:W2:Y:S02]  /*0a90*/  LDG.E R4, desc[UR4][R4.64] ;  /* 0x0000000404047981 */ /* 0x0000a4000c1e1900 */
[----:B-1----:R-:W-:Y:S02]  /*0aa0*/  VIADD R17, R33, 0x1400 ;  /* 0x0000140021117836 */ /* 0x002fe40000000000 */
[--C-:B------:R-:W-:Y:S01]  /*0ab0*/  IMAD.WIDE.U32 R12, R13, 0x4, R24.reuse ;  /* 0x000000040d0c7825 */ /* 0x100fe200078e0018 */
[----:B------:R-:W3:Y:S03]  /*0ac0*/  LDG.E R6, desc[UR4][R6.64] ;  /* 0x0000000406067981 */ /* 0x000ee6000c1e1900 */
[----:B------:R-:W-:-:S02]  /*0ad0*/  IMAD.WIDE.U32 R14, R17, 0x4, R24 ;  /* 0x00000004110e7825 */ /* 0x000fc400078e0018 */
[----:B------:R-:W5:Y:S04]  /*0ae0*/  LDG.E R13, desc[UR4][R12.64] ;  /* 0x000000040c0d7981 */ /* 0x000f68000c1e1900 */
[----:B------:R-:W5:Y:S01]  /*0af0*/  LDG.E R15, desc[UR4][R14.64] ;  /* 0x000000040e0f7981 */ /* 0x000f62000c1e1900 */
[----:B----4-:R-:W-:-:S05]  /*0b00*/  IMAD.WIDE.U32 R26, R17, 0x4, R22 ;  /* 0x00000004111a7825 */ /* 0x010fca00078e0016 */
[----:B------:R-:W4:Y:S01]  /*0b10*/  LDG.E R2, desc[UR4][R26.64] ;  /* 0x000000041a027981 */ /* 0x000f22000c1e1900 */
[----:B------:R-:W1:Y:S01]  /*0b20*/  MUFU.RCP64H R9, 1.0001993179321289062 ;  /* 0x3ff000d100097908 */ /* 0x000e620000001800 */
[----:B------:R-:W-:Y:S02]  /*0b30*/  HFMA2 R8, -RZ, RZ, 0, 5.9604644775390625e-08 ;  /* 0x00000001ff087431 */ /* 0x000fe400000001ff */
[----:B0-----:R-:W-:Y:S01]  /*0b40*/  IMAD.MOV.U32 R5, RZ, RZ, 0x3ff000d1 ;  /* 0x3ff000d1ff057424 */ /* 0x001fe200078e00ff */
[----:B------:R-:W-:Y:S01]  /*0b50*/  UMOV UR8, 0x91d14e3c ;  /* 0x91d14e3c00087882 */ /* 0x000fe20000000000 */
[----:B------:R-:W-:Y:S01]  /*0b60*/  UMOV UR9, 0x3feffe5c ;  /* 0x3feffe5c00097882 */ /* 0x000fe20000000000 */
[----:B------:R-:W-:Y:S01]  /*0b70*/  BSSY.RECONVERGENT B2, `(.L_x_72) ;  /* 0x000001c000027945 */ /* 0x000fe20003800200 */
[----:B--2---:R-:W-:Y:S01]  /*0b80*/  FADD R11, R4, R11 ;  /* 0x0000000b040b7221 */ /* 0x004fe20000000000 */
[----:B------:R-:W-:-:S03]  /*0b90*/  IMAD.MOV.U32 R4, RZ, RZ, -0x48e8a71e ;  /* 0xb71758e2ff047424 */ /* 0x000fc600078e00ff */
[----:B---3--:R-:W-:-:S03]  /*0ba0*/  FADD R16, R11, R6 ;  /* 0x000000060b107221 */ /* 0x008fc60000000000 */
[----:B-1----:R-:W-:Y:S01]  /*0bb0*/  DFMA R10, R8, -R4, 1 ;  /* 0x3ff00000080a742b */ /* 0x002fe20000000804 */
[----:B-----5:R-:W-:Y:S01]  /*0bc0*/  FADD R16, R16, R13 ;  /* 0x0000000d10107221 */ /* 0x020fe20000000000 */
[----:B------:R-:W-:-:S03]  /*0bd0*/  FADD R28, R15, R15 ;  /* 0x0000000f0f1c7221 */ /* 0x000fc60000000000 */
        /* <DEDUP_REMOVED lines=19> */
[----:B------:R-:W-:Y:S02]  /*0d10*/  IMAD.MOV.U32 R4, RZ, RZ, R26 ;  /* 0x000000ffff047224 */ /* 0x000fe400078e001a */
[----:B------:R-:W-:-:S07]  /*0d20*/  IMAD.MOV.U32 R5, RZ, RZ, R27 ;  /* 0x000000ffff057224 */ /* 0x000fce00078e001b */
.L_x_73:
[----:B------:R-:W-:Y:S05]  /*0d30*/  BSYNC.RECONVERGENT B2 ;  /* 0x0000000000027941 */ /* 0x000fea0003800200 */
.L_x_72:
[----:B------:R-:W0:Y:S01]  /*0d40*/  F2F.F32.F64 R5, R4 ;  /* 0x0000000400057310 */ /* 0x000e220000301000 */
[----:B------:R-:W-:-:S05]  /*0d50*/  IMAD.WIDE.U32 R6, R17, 0x4, R20 ;  /* 0x0000000411067825 */ /* 0x000fca00078e0014 */
[----:B0-----:R0:W-:Y:S02]  /*0d60*/  STG.E desc[UR4][R6.64], R5 ;  /* 0x0000000506007986 */ /* 0x0011e4000c101904 */
.L_x_71:
[----:B------:R-:W-:Y:S05]  /*0d70*/  BSYNC.RECONVERGENT B1 ;  /* 0x0000000000017941 */ /* 0x000fea0003800200 */
.L_x_70:
[C---:B------:R-:W-:Y:S01]  /*0d80*/  ISETP.NE.AND P0, PT, R0.reuse, 0x1ff, PT ;  /* 0x000001ff0000780c */ /* 0x040fe20003f05270 */
[C---:B-1----:R-:W-:Y:S01]  /*0d90*/  VIADD R17, R33.reuse, 0x1a00 ;  /* 0x00001a0021117836 */ /* 0x042fe20000000000 */
[----:B------:R-:W-:Y:S01]  /*0da0*/  IADD3 R2, PT, PT, R33, -0x3e600, RZ ;  /* 0xfffc1a0021027810 */ /* 0x000fe20007ffe0ff */
[----:B------:R-:W-:Y:S01]  /*0db0*/  BSSY.RECONVERGENT B1, `(.L_x_74) ;  /* 0x0000037000017945 */ /* 0x000fe20003800200 */
[----:B------:R-:W-:Y:S01]  /*0dc0*/  ISETP.EQ.OR P0, PT, R0, RZ, !P0 ;  /* 0x000000ff0000720c */ /* 0x000fe20004702670 */
[----:B------:R-:W-:-:S03]  /*0dd0*/  IMAD.WIDE.U32 R16, R17, 0x4, R24 ;  /* 0x0000000411107825 */ /* 0x000fc600078e0018 */
[----:B------:R-:W-:-:S13]  /*0de0*/  ISETP.LT.U32.OR P0, PT, R2, -0x3fbff, P0 ;  /* 0xfffc04010200780c */ /* 0x000fda0000701470 */
[----:B------:R-:W-:Y:S05]  /*0df0*/  @P0 BRA `(.L_x_75) ;  /* 0x0000000000c80947 */ /* 0x000fea0003800000 */
[C---:B0--3--:R-:W-:Y:S01]  /*0e00*/  VIADD R7, R33.reuse, 0x17ff ;  /* 0x000017ff21077836 */ /* 0x049fe20000000000 */
[----:B------:R-:W2:Y:S01]  /*0e10*/  LDG.E R18, desc[UR4][R18.64] ;  /* 0x0000000412127981 */ /* 0x000ea2000c1e1900 */
[----:B------:R-:W-:Y:S02]  /*0e20*/  VIADD R13, R33, 0x1801 ;  /* 0x00001801210d7836 */ /* 0x000fe40000000000 */
[--C-:B------:R-:W-:Y:S01]  /*0e30*/  IMAD.WIDE.U32 R6, R7, 0x4, R24.reuse ;  /* 0x0000000407067825 */ /* 0x100fe200078e0018 */
[----:B------:R-:W2:Y:S01]  /*0e40*/  LDG.E R5, desc[UR4][R16.64] ;  /* 0x0000000410057981 */ /* 0x000ea2000c1e1900 */
[----:B------:R-:W-:Y:S02]  /*0e50*/  IADD3 R37, PT, PT, R33, 0x1800, RZ ;  /* 0x0000180021257810 */ /* 0x000fe40007ffe0ff */
[--C-:B------:R-:W-:Y:S02]  /*0e60*/  IMAD.WIDE.U32 R12, R13, 0x4, R24.reuse ;  /* 0x000000040d0c7825 */ /* 0x100fe400078e0018 */
[----:B------:R-:W3:Y:S02]  /*0e70*/  LDG.E R7, desc[UR4][R6.64] ;  /* 0x0000000406077981 */ /* 0x000ee4000c1e1900 */
[----:B------:R-:W-:-:S02]  /*0e80*/  IMAD.WIDE.U32 R14, R37, 0x4, R24 ;  /* 0x00000004250e7825 */ /* 0x000fc400078e0018 */
[----:B------:R-:W5:Y:S04]  /*0e90*/  LDG.E R13, desc[UR4][R12.64] ;  /* 0x000000040c0d7981 */ /* 0x000f68000c1e1900 */
[----:B------:R-:W5:Y:S01]  /*0ea0*/  LDG.E R15, desc[UR4][R14.64] ;  /* 0x000000040e0f7981 */ /* 0x000f62000c1e1900 */
[----:B----4-:R-:W-:-:S05]  /*0eb0*/  IMAD.WIDE.U32 R26, R37, 0x4, R22 ;  /* 0x00000004251a7825 */ /* 0x010fca00078e0016 */
[----:B------:R-:W4:Y:S01]  /*0ec0*/  LDG.E R2, desc[UR4][R26.64] ;  /* 0x000000041a027981 */ /* 0x000f22000c1e1900 */
[----:B------:R-:W0:Y:S01]  /*0ed0*/  MUFU.RCP64H R9, 1.0001993179321289062 ;  /* 0x3ff000d100097908 */ /* 0x000e220000001800 */
[----:B------:R-:W-:Y:S02]  /*0ee0*/  IMAD.MOV.U32 R4, RZ, RZ, -0x48e8a71e ;  /* 0xb71758e2ff047424 */ /* 0x000fe400078e00ff */
[----:B------:R-:W-:Y:S01]  /*0ef0*/  IMAD.MOV.U32 R8, RZ, RZ, 0x1 ;  /* 0x00000001ff087424 */ /* 0x000fe200078e00ff */
[----:B------:R-:W-:Y:S01]  /*0f00*/  UMOV UR8, 0x91d14e3c ;  /* 0x91d14e3c00087882 */ /* 0x000fe20000000000 */
[----:B------:R-:W-:Y:S01]  /*0f10*/  UMOV UR9, 0x3feffe5c ;  /* 0x3feffe5c00097882 */ /* 0x000fe20000000000 */
[----:B------:R-:W-:Y:S01]  /*0f20*/  BSSY.RECONVERGENT B2, `(.L_x_76) ;  /* 0x000001c000027945 */ /* 0x000fe20003800200 */
[----:B--2---:R-:W-:Y:S01]  /*0f30*/  FADD R18, R18, R5 ;  /* 0x0000000512127221 */ /* 0x004fe20000000000 */
[----:B------:R-:W-:-:S03]  /*0f40*/  MOV R5, 0x3ff000d1 ;  /* 0x3ff000d100057802 */ /* 0x000fc60000000f00 */
[----:B---3--:R-:W-:-:S03]  /*0f50*/  FADD R18, R18, R7 ;  /* 0x0000000712127221 */ /* 0x008fc60000000000 */
[----:B0-----:R-:W-:Y:S01]  /*0f60*/  DFMA R10, R8, -R4, 1 ;  /* 0x3ff00000080a742b */ /* 0x001fe20000000804 */
        /* <DEDUP_REMOVED lines=23> */
.L_x_77:
[----:B------:R-:W-:Y:S05]  /*10e0*/  BSYNC.RECONVERGENT B2 ;  /* 0x0000000000027941 */ /* 0x000fea0003800200 */
.L_x_76:
[----:B------:R-:W0:Y:S01]  /*10f0*/  F2F.F32.F64 R5, R4 ;  /* 0x0000000400057310 */ /* 0x000e220000301000 */
[----:B------:R-:W-:-:S05]  /*1100*/  IMAD.WIDE.U32 R6, R37, 0x4, R20 ;  /* 0x0000000425067825 */ /* 0x000fca00078e0014 */
[----:B0-----:R1:W-:Y:S02]  /*1110*/  STG.E desc[UR4][R6.64], R5 ;  /* 0x0000000506007986 */ /* 0x0013e4000c101904 */
.L_x_75:
[----:B------:R-:W-:Y:S05]  /*1120*/  BSYNC.RECONVERGENT B1 ;  /* 0x0000000000017941 */ /* 0x000fea0003800200 */
.L_x_74:
[C---:B------:R-:W-:Y:S01]  /*1130*/  ISETP.NE.AND P0, PT, R0.reuse, 0x1ff, PT ;  /* 0x000001ff0000780c */ /* 0x040fe20003f05270 */
[----:B------:R-:W-:Y:S01]  /*1140*/  VIADD R2, R33, 0xfffc1e00 ;  /* 0xfffc1e0021027836 */ /* 0x000fe20000000000 */
[----:B------:R-:W-:Y:S02]  /*1150*/  BSSY.RECONVERGENT B1, `(.L_x_78) ;  /* 0x0000038000017945 */ /* 0x000fe40003800200 */
[----:B------:R-:W-:-:S04]  /*1160*/  ISETP.EQ.OR P0, PT, R0, RZ, !P0 ;  /* 0x000000ff0000720c */ /* 0x000fc80004702670 */
[----:B------:R-:W-:-:S13]  /*1170*/  ISETP.LT.U32.OR P0, PT, R2, -0x3fbff, P0 ;  /* 0xfffc04010200780c */ /* 0x000fda0000701470 */
[----:B------:R-:W-:Y:S05]  /*1180*/  @P0 BRA `(.L_x_79) ;  /* 0x0000000000d00947 */ /* 0x000fea0003800000 */
[C---:B01-3--:R-:W-:Y:S01]  /*1190*/  VIADD R5, R33.reuse, 0x1e00 ;  /* 0x00001e0021057836 */ /* 0x04bfe20000000000 */
[----:B------:R-:W-:Y:S01]  /*11a0*/  IADD3 R9, PT, PT, R33, 0x1bff, RZ ;  /* 0x00001bff21097810 */ /* 0x000fe20007ffe0ff */
[----:B------:R-:W2:Y:S02]  /*11b0*/  LDG.E R16, desc[UR4][R16.64] ;  /* 0x0000000410107981 */ /* 0x000ea4000c1e1900 */
[----:B------:R-:W-:-:S04]  /*11c0*/  IMAD.WIDE.U32 R4, R5, 0x4, R24 ;  /* 0x0000000405047825 */ /* 0x000fc800078e0018 */
[--C-:B------:R-:W-:Y:S02]  /*11d0*/  IMAD.WIDE.U32 R8, R9, 0x4, R24.reuse ;  /* 0x0000000409087825 */ /* 0x100fe400078e0018 */
[----:B------:R0:W2:Y:S02]  /*11e0*/  LDG.E R5, desc[UR4][R4.64] ;  /* 0x0000000404057981 */ /* 0x0000a4000c1e1900 */
[C---:B------:R-:W-:Y:S02]  /*11f0*/  VIADD R11, R33.reuse, 0x1c01 ;  /* 0x00001c01210b7836 */ /* 0x040fe40000000000 */
[----:B------:R-:W-:Y:S01]  /*1200*/  VIADD R19, R33, 0x1c00 ;  /* 0x00001c0021137836 */ /* 0x000fe20000000000 */
[----:B------:R-:W3:Y:S01]  /*1210*/  LDG.E R9, desc[UR4][R8.64] ;  /* 0x0000000408097981 */ /* 0x000ee2000c1e1900 */
[----:B------:R-:W-:-:S04]  /*1220*/  IMAD.WIDE.U32 R10, R11, 0x4, R24 ;  /* 0x000000040b0a7825 */ /* 0x000fc800078e0018 */
[C---:B------:R-:W-:Y:S02]  /*1230*/  IMAD.WIDE.U32 R12, R19.reuse, 0x4, R24 ;  /* 0x00000004130c7825 */ /* 0x040fe400078e0018 */
[----:B------:R-:W5:Y:S04]  /*1240*/  LDG.E R11, desc[UR4][R10.64] ;  /* 0x000000040a0b7981 */ /* 0x000f68000c1e1900 */
[----:B------:R-:W5:Y:S01]  /*1250*/  LDG.E R13, desc[UR4][R12.64] ;  /* 0x000000040c0d7981 */ /* 0x000f62000c1e1900 */
[----:B----4-:R-:W-:-:S06]  /*1260*/  IMAD.WIDE.U32 R14, R19, 0x4, R22 ;  /* 0x00000004130e7825 */ /* 0x010fcc00078e0016 */
[----:B------:R-:W4:Y:S01]  /*1270*/  LDG.E R14, desc[UR4][R14.64] ;  /* 0x000000040e0e7981 */ /* 0x000f22000c1e1900 */
[----:B------:R-:W1:Y:S01]  /*1280*/  MUFU.RCP64H R7, 1.0001993179321289062 ;  /* 0x3ff000d100077908 */ /* 0x000e620000001800 */
[----:B0-----:R-:W-:Y:S02]  /*1290*/  HFMA2 R4, -RZ, RZ, -0.443115234375, 156.25 ;  /* 0xb71758e2ff047431 */ /* 0x001fe400000001ff */
[----:B------:R-:W-:Y:S01]  /*12a0*/  IMAD.MOV.U32 R6, RZ, RZ, 0x1 ;  /* 0x00000001ff067424 */ /* 0x000fe200078e00ff */
[----:B------:R-:W-:Y:S01]  /*12b0*/  UMOV UR8, 0x91d14e3c ;  /* 0x91d14e3c00087882 */ /* 0x000fe20000000000 */
[----:B------:R-:W-:Y:S01]  /*12c0*/  UMOV UR9, 0x3feffe5c ;  /* 0x3feffe5c00097882 */ /* 0x000fe20000000000 */
[----:B------:R-:W-:Y:S01]  /*12d0*/  BSSY.RECONVERGENT B2, `(.L_x_80) ;  /* 0x000001c000027945 */ /* 0x000fe20003800200 */
[----:B--2---:R-:W-:Y:S01]  /*12e0*/  FADD R16, R16, R5 ;  /* 0x0000000510107221 */ /* 0x004fe20000000000 */
[----:B------:R-:W-:-:S03]  /*12f0*/  IMAD.MOV.U32 R5, RZ, RZ, 0x3ff000d1 ;  /* 0x3ff000d1ff057424 */ /* 0x000fc600078e00ff */
        /* <DEDUP_REMOVED lines=25> */
.L_x_81:
[----:B------:R-:W-:Y:S05]  /*1490*/  BSYNC.RECONVERGENT B2 ;  /* 0x0000000000027941 */ /* 0x000fea0003800200 */
.L_x_80:
[----:B------:R-:W0:Y:S01]  /*14a0*/  F2F.F32.F64 R5, R4 ;  /* 0x0000000400057310 */ /* 0x000e220000301000 */
[----:B------:R-:W-:-:S05]  /*14b0*/  IMAD.WIDE.U32 R6, R19, 0x4, R20 ;  /* 0x0000000413067825 */ /* 0x000fca00078e0014 */
[----:B0-----:R2:W-:Y:S02]  /*14c0*/  STG.E desc[UR4][R6.64], R5 ;  /* 0x0000000506007986 */ /* 0x0015e4000c101904 */
.L_x_79:
[----:B------:R-:W-:Y:S05]  /*14d0*/  BSYNC.RECONVERGENT B1 ;  /* 0x0000000000017941 */ /* 0x000fea0003800200 */
.L_x_78:
[----:B------:R-:W-:Y:S05]  /*14e0*/  @!P1 BRA `(.L_x_82) ;  /* 0xfffffff000409947 */ /* 0x000fea000383ffff */
[----:B------:R-:W-:Y:S05]  /*14f0*/  EXIT ;  /* 0x000000000000794d */ /* 0x000fea0003800000 */
        .weak           $__internal_0_$__cuda_sm20_div_rn_f64_full
        .type           $__internal_0_$__cuda_sm20_div_rn_f64_full,@function
        .size           $__internal_0_$__cuda_sm20_div_rn_f64_full,(.L_x_115 - $__internal_0_$__cuda_sm20_div_rn_f64_full)
$__internal_0_$__cuda_sm20_div_rn_f64_full:
[C---:B------:R-:W-:Y:S01]  /*1500*/  FSETP.GEU.AND P0, PT, |R3|.reuse, 1.469367938527859385e-39, PT ;  /* 0x001000000300780b */ /* 0x040fe20003f0e200 */
[----:B------:R-:W-:Y:S01]  /*1510*/  IMAD.U32 R12, RZ, RZ, UR6 ;  /* 0x00000006ff0c7e24 */ /* 0x000fe2000f8e00ff */
[----:B------:R-:W-:Y:S01]  /*1520*/  MOV R13, R3 ;  /* 0x00000003000d7202 */ /* 0x000fe20000000f00 */
[----:B------:R-:W-:Y:S01]  /*1530*/  IMAD.MOV.U32 R8, RZ, RZ, 0x1 ;  /* 0x00000001ff087424 */ /* 0x000fe200078e00ff */
[----:B------:R-:W-:Y:S01]  /*1540*/  LOP3.LUT R4, R3, 0x800fffff, RZ, 0xc0, !PT ;  /* 0x800fffff03047812 */ /* 0x000fe200078ec0ff */
[----:B------:R-:W-:Y:S01]  /*1550*/  BSSY.RECONVERGENT B0, `(.L_x_83) ;  /* 0x0000054000007945 */ /* 0x000fe20003800200 */
[----:B------:R-:W-:Y:S02]  /*1560*/  MOV R14, UR6 ;  /* 0x00000006000e7c02 */ /* 0x000fe40008000f00 */
[----:B------:R-:W-:Y:S02]  /*1570*/  LOP3.LUT R15, R4, 0x3ff00000, RZ, 0xfc, !PT ;  /* 0x3ff00000040f7812 */ /* 0x000fe400078efcff */
[----:B------:R-:W-:-:S02]  /*1580*/  FSETP.GEU.AND P3, PT, |R11|, 1.469367938527859385e-39, PT ;  /* 0x001000000b00780b */ /* 0x000fc40003f6e200 */
[----:B------:R-:W-:Y:S01]  /*1590*/  LOP3.LUT R4, R11, 0x7ff00000, RZ, 0xc0, !PT ;  /* 0x7ff000000b047812 */ /* 0x000fe200078ec0ff */
[----:B------:R-:W-:Y:S01]  /*15a0*/  @!P0 DMUL R14, R12, 8.98846567431157953865e+307 ;  /* 0x7fe000000c0e8828 */ /* 0x000fe20000000000 */
[----:B------:R-:W-:-:S04]  /*15b0*/  LOP3.LUT R7, R3, 0x7ff00000, RZ, 0xc0, !PT ;  /* 0x7ff0000003077812 */ /* 0x000fc800078ec0ff */
[C---:B------:R-:W-:Y:S01]  /*15c0*/  ISETP.GE.U32.AND P2, PT, R4.reuse, R7, PT ;  /* 0x000000070400720c */ /* 0x040fe20003f46070 */
[----:B------:R-:W0:Y:S04]  /*15d0*/  MUFU.RCP64H R9, R15 ;  /* 0x0000000f00097308 */ /* 0x000e280000001800 */
[----:B------:R-:W-:Y:S02]  /*15e0*/  @!P3 LOP3.LUT R5, R13, 0x7ff00000, RZ, 0xc0, !PT ;  /* 0x7ff000000d05b812 */ /* 0x000fe400078ec0ff */
[----:B------:R-:W-:Y:S02]  /*15f0*/  @!P3 MOV R30, RZ ;  /* 0x000000ff001eb202 */ /* 0x000fe40000000f00 */
[----:B------:R-:W-:Y:S02]  /*1600*/  @!P3 ISETP.GE.U32.AND P4, PT, R4, R5, PT ;  /* 0x000000050400b20c */ /* 0x000fe40003f86070 */
[----:B------:R-:W-:-:S02]  /*1610*/  MOV R5, 0x1ca00000 ;  /* 0x1ca0000000057802 */ /* 0x000fc40000000f00 */
[----:B------:R-:W-:Y:S02]  /*1620*/  @!P0 LOP3.LUT R7, R15, 0x7ff00000, RZ, 0xc0, !PT ;  /* 0x7ff000000f078812 */ /* 0x000fe400078ec0ff */
[----:B------:R-:W-:Y:S01]  /*1630*/  @!P3 SEL R27, R5, 0x63400000, !P4 ;  /* 0x63400000051bb807 */ /* 0x000fe20006000000 */
[----:B0-----:R-:W-:-:S03]  /*1640*/  DFMA R28, R8, -R14, 1 ;  /* 0x3ff00000081c742b */ /* 0x001fc6000000080e */
[----:B------:R-:W-:-:S04]  /*1650*/  @!P3 LOP3.LUT R6, R27, 0x80000000, R11, 0xf8, !PT ;  /* 0x800000001b06b812 */ /* 0x000fc800078ef80b */
[----:B------:R-:W-:Y:S01]  /*1660*/  @!P3 LOP3.LUT R31, R6, 0x100000, RZ, 0xfc, !PT ;  /* 0x00100000061fb812 */ /* 0x000fe200078efcff */
[----:B------:R-:W-:Y:S01]  /*1670*/  IMAD.MOV.U32 R6, RZ, RZ, R4 ;  /* 0x000000ffff067224 */ /* 0x000fe200078e0004 */
[----:B------:R-:W-:-:S08]  /*1680*/  DFMA R28, R28, R28, R28 ;  /* 0x0000001c1c1c722b */ /* 0x000fd0000000001c */
[----:B------:R-:W-:Y:S01]  /*1690*/  DFMA R28, R8, R28, R8 ;  /* 0x0000001c081c722b */ /* 0x000fe20000000008 */
[----:B------:R-:W-:Y:S01]  /*16a0*/  SEL R9, R5, 0x63400000, !P2 ;  /* 0x6340000005097807 */ /* 0x000fe20005000000 */
[----:B------:R-:W-:-:S03]  /*16b0*/  IMAD.MOV.U32 R8, RZ, RZ, R10 ;  /* 0x000000ffff087224 */ /* 0x000fc600078e000a */
[----:B------:R-:W-:-:S03]  /*16c0*/  LOP3.LUT R9, R9, 0x800fffff, R11, 0xf8, !PT ;  /* 0x800fffff09097812 */ /* 0x000fc600078ef80b */
[----:B------:R-:W-:-:S03]  /*16d0*/  DFMA R26, R28, -R14, 1 ;  /* 0x3ff000001c1a742b */ /* 0x000fc6000000080e */
[----:B------:R-:W-:-:S05]  /*16e0*/  @!P3 DFMA R8, R8, 2, -R30 ;  /* 0x400000000808b82b */ /* 0x000fca000000081e */
[----:B------:R-:W-:-:S05]  /*16f0*/  DFMA R26, R28, R26, R28 ;  /* 0x0000001a1c1a722b */ /* 0x000fca000000001c */
[----:B------:R-:W-:-:S03]  /*1700*/  @!P3 LOP3.LUT R6, R9, 0x7ff00000, RZ, 0xc0, !PT ;  /* 0x7ff000000906b812 */ /* 0x000fc600078ec0ff */
[----:B------:R-:W-:Y:S01]  /*1710*/  DMUL R28, R26, R8 ;  /* 0x000000081a1c7228 */ /* 0x000fe20000000000 */
[----:B------:R-:W-:-:S04]  /*1720*/  IADD3 R32, PT, PT, R6, -0x1, RZ ;  /* 0xffffffff06207810 */ /* 0x000fc80007ffe0ff */
[----:B------:R-:W-:Y:S01]  /*1730*/  ISETP.GT.U32.AND P0, PT, R32, 0x7feffffe, PT ;  /* 0x7feffffe2000780c */ /* 0x000fe20003f04070 */
[----:B------:R-:W-:Y:S02]  /*1740*/  VIADD R32, R7, 0xffffffff ;  /* 0xffffffff07207836 */ /* 0x000fe40000000000 */
[----:B------:R-:W-:-:S03]  /*1750*/  DFMA R30, R28, -R14, R8 ;  /* 0x8000000e1c1e722b */ /* 0x000fc60000000008 */
[----:B------:R-:W-:-:S05]  /*1760*/  ISETP.GT.U32.OR P0, PT, R32, 0x7feffffe, P0 ;  /* 0x7feffffe2000780c */ /* 0x000fca0000704470 */
[----:B------:R-:W-:-:S08]  /*1770*/  DFMA R30, R26, R30, R28 ;  /* 0x0000001e1a1e722b */ /* 0x000fd0000000001c */
[----:B------:R-:W-:Y:S05]  /*1780*/  @P0 BRA `(.L_x_84) ;  /* 0x00000000006c0947 */ /* 0x000fea0003800000 */
[----:B------:R-:W-:-:S04]  /*1790*/  LOP3.LUT R7, R13, 0x7ff00000, RZ, 0xc0, !PT ;  /* 0x7ff000000d077812 */ /* 0x000fc800078ec0ff */
[CC--:B------:R-:W-:Y:S02]  /*17a0*/  VIADDMNMX R6, R4.reuse, -R7.reuse, 0xb9600000, !PT ;  /* 0xb960000004067446 */ /* 0x0c0fe40007800907 */
[----:B------:R-:W-:Y:S02]  /*17b0*/  ISETP.GE.U32.AND P0, PT, R4, R7, PT ;  /* 0x000000070400720c */ /* 0x000fe40003f06070 */
[----:B------:R-:W-:Y:S02]  /*17c0*/  VIMNMX R6, PT, PT, R6, 0x46a00000, PT ;  /* 0x46a0000006067848 */ /* 0x000fe40003fe0100 */
[----:B------:R-:W-:-:S04]  /*17d0*/  SEL R5, R5, 0x63400000, !P0 ;  /* 0x6340000005057807 */ /* 0x000fc80004000000 */
[----:B------:R-:W-:Y:S02]  /*17e0*/  IADD3 R5, PT, PT, -R5, R6, RZ ;  /* 0x0000000605057210 */ /* 0x000fe40007ffe1ff */
[----:B------:R-:W-:-:S03]  /*17f0*/  MOV R6, RZ ;  /* 0x000000ff00067202 */ /* 0x000fc60000000f00 */
[----:B------:R-:W-:-:S06]  /*1800*/  VIADD R7, R5, 0x7fe00000 ;  /* 0x7fe0000005077836 */ /* 0x000fcc0000000000 */
[----:B------:R-:W-:-:S10]  /*1810*/  DMUL R26, R30, R6 ;  /* 0x000000061e1a7228 */ /* 0x000fd40000000000 */
[----:B------:R-:W-:-:S13]  /*1820*/  FSETP.GTU.AND P0, PT, |R27|, 1.469367938527859385e-39, PT ;  /* 0x001000001b00780b */ /* 0x000fda0003f0c200 */
[----:B------:R-:W-:Y:S05]  /*1830*/  @P0 BRA `(.L_x_85) ;  /* 0x0000000000940947 */ /* 0x000fea0003800000 */
[----:B------:R-:W-:Y:S01]  /*1840*/  DFMA R8, R30, -R14, R8 ;  /* 0x8000000e1e08722b */ /* 0x000fe20000000008 */
[----:B------:R-:W-:-:S09]  /*1850*/  IMAD.MOV.U32 R10, RZ, RZ, RZ ;  /* 0x000000ffff0a7224 */ /* 0x000fd200078e00ff */
[C---:B------:R-:W-:Y:S02]  /*1860*/  FSETP.NEU.AND P0, PT, R9.reuse, RZ, PT ;  /* 0x000000ff0900720b */ /* 0x040fe40003f0d000 */
[----:B------:R-:W-:-:S04]  /*1870*/  LOP3.LUT R6, R9, 0x80000000, R13, 0x48, !PT ;  /* 0x8000000009067812 */ /* 0x000fc800078e480d */
[----:B------:R-:W-:-:S07]  /*1880*/  LOP3.LUT R11, R6, R7, RZ, 0xfc, !PT ;  /* 0x00000007060b7212 */ /* 0x000fce00078efcff */
[----:B------:R-:W-:Y:S05]  /*1890*/  @!P0 BRA `(.L_x_85) ;  /* 0x00000000007c8947 */ /* 0x000fea0003800000 */
[C---:B------:R-:W-:Y:S01]  /*18a0*/  IADD3 R9, PT, PT, -R5.reuse, RZ, RZ ;  /* 0x000000ff05097210 */ /* 0x040fe20007ffe1ff */
[----:B------:R-:W-:Y:S01]  /*18b0*/  IMAD.MOV.U32 R8, RZ, RZ, RZ ;  /* 0x000000ffff087224 */ /* 0x000fe200078e00ff */
[----:B------:R-:W-:Y:S01]  /*18c0*/  DMUL.RP R10, R30, R10 ;  /* 0x0000000a1e0a7228 */ /* 0x000fe20000008000 */
[----:B------:R-:W-:-:S04]  /*18d0*/  IADD3 R5, PT, PT, -R5, -0x43300000, RZ ;  /* 0xbcd0000005057810 */ /* 0x000fc80007ffe1ff */
[----:B------:R-:W-:-:S10]  /*18e0*/  DFMA R8, R26, -R8, R30 ;  /* 0x800000081a08722b */ /* 0x000fd4000000001e */
[----:B------:R-:W-:Y:S02]  /*18f0*/  FSETP.NEU.AND P0, PT, |R9|, R5, PT ;  /* 0x000000050900720b */ /* 0x000fe40003f0d200 */
[----:B------:R-:W-:Y:S02]  /*1900*/  LOP3.LUT R5, R11, R6, RZ, 0x3c, !PT ;  /* 0x000000060b057212 */ /* 0x000fe400078e3cff */
[----:B------:R-:W-:Y:S02]  /*1910*/  FSEL R26, R10, R26, !P0 ;  /* 0x0000001a0a1a7208 */ /* 0x000fe40004000000 */
[----:B------:R-:W-:Y:S01]  /*1920*/  FSEL R27, R5, R27, !P0 ;  /* 0x0000001b051b7208 */ /* 0x000fe20004000000 */
[----:B------:R-:W-:Y:S06]  /*1930*/  BRA `(.L_x_85) ;  /* 0x0000000000547947 */ /* 0x000fec0003800000 */
.L_x_84:
[----:B------:R-:W-:-:S14]  /*1940*/  DSETP.NAN.AND P0, PT, R10, R10, PT ;  /* 0x0000000a0a00722a */ /* 0x000fdc0003f08000 */
[----:B------:R-:W-:Y:S05]  /*1950*/  @P0 BRA `(.L_x_86) ;  /* 0x0000000000440947 */ /* 0x000fea0003800000 */
[----:B------:R-:W-:-:S14]  /*1960*/  DSETP.NAN.AND P0, PT, R12, R12, PT ;  /* 0x0000000c0c00722a */ /* 0x000fdc0003f08000 */
[----:B------:R-:W-:Y:S05]  /*1970*/  @P0 BRA `(.L_x_87) ;  /* 0x0000000000300947 */ /* 0x000fea0003800000 */
[----:B------:R-:W-:Y:S01]  /*1980*/  ISETP.NE.AND P0, PT, R6, R7, PT ;  /* 0x000000070600720c */ /* 0x000fe20003f05270 */
[----:B------:R-:W-:Y:S01]  /*1990*/  IMAD.MOV.U32 R27, RZ, RZ, -0x80000 ;  /* 0xfff80000ff1b7424 */ /* 0x000fe200078e00ff */
[----:B------:R-:W-:-:S11]  /*19a0*/  MOV R26, 0x0 ;  /* 0x00000000001a7802 */ /* 0x000fd60000000f00 */
[----:B------:R-:W-:Y:S05]  /*19b0*/  @!P0 BRA `(.L_x_85) ;  /* 0x0000000000348947 */ /* 0x000fea0003800000 */
[----:B------:R-:W-:Y:S02]  /*19c0*/  ISETP.NE.AND P0, PT, R6, 0x7ff00000, PT ;  /* 0x7ff000000600780c */ /* 0x000fe40003f05270 */
[----:B------:R-:W-:Y:S02]  /*19d0*/  LOP3.LUT R27, R11, 0x80000000, R13, 0x48, !PT ;  /* 0x800000000b1b7812 */ /* 0x000fe400078e480d */
[----:B------:R-:W-:-:S13]  /*19e0*/  ISETP.EQ.OR P0, PT, R7, RZ, !P0 ;  /* 0x000000ff0700720c */ /* 0x000fda0004702670 */
[----:B------:R-:W-:Y:S02]  /*19f0*/  @P0 LOP3.LUT R4, R27, 0x7ff00000, RZ, 0xfc, !PT ;  /* 0x7ff000001b040812 */ /* 0x000fe400078efcff */
[----:B------:R-:W-:Y:S01]  /*1a00*/  @!P0 MOV R26, RZ ;  /* 0x000000ff001a8202 */ /* 0x000fe20000000f00 */
[----:B------:R-:W-:Y:S01]  /*1a10*/  @P0 IMAD.MOV.U32 R26, RZ, RZ, RZ ;  /* 0x000000ffff1a0224 */ /* 0x000fe200078e00ff */
[----:B------:R-:W-:Y:S01]  /*1a20*/  @P0 MOV R27, R4 ;  /* 0x00000004001b0202 */ /* 0x000fe20000000f00 */
[----:B------:R-:W-:Y:S06]  /*1a30*/  BRA `(.L_x_85) ;  /* 0x0000000000147947 */ /* 0x000fec0003800000 */
.L_x_87:
[----:B------:R-:W-:Y:S01]  /*1a40*/  LOP3.LUT R27, R13, 0x80000, RZ, 0xfc, !PT ;  /* 0x000800000d1b7812 */ /* 0x000fe200078efcff */
[----:B------:R-:W-:Y:S01]  /*1a50*/  IMAD.MOV.U32 R26, RZ, RZ, R12 ;  /* 0x000000ffff1a7224 */ /* 0x000fe200078e000c */
[----:B------:R-:W-:Y:S06]  /*1a60*/  BRA `(.L_x_85) ;  /* 0x0000000000087947 */ /* 0x000fec0003800000 */
.L_x_86:
[----:B------:R-:W-:Y:S02]  /*1a70*/  LOP3.LUT R27, R11, 0x80000, RZ, 0xfc, !PT ;  /* 0x000800000b1b7812 */ /* 0x000fe400078efcff */
[----:B------:R-:W-:-:S07]  /*1a80*/  MOV R26, R10 ;  /* 0x0000000a001a7202 */ /* 0x000fce0000000f00 */
.L_x_85:
[----:B------:R-:W-:Y:S05]  /*1a90*/  BSYNC.RECONVERGENT B0 ;  /* 0x0000000000007941 */ /* 0x000fea0003800200 */
.L_x_83:
[----:B------:R-:W-:Y:S02]  /*1aa0*/  HFMA2 R5, -RZ, RZ, 0, 0 ;  /* 0x00000000ff057431 */ /* 0x000fe400000001ff */
[----:B------:R-:W-:-:S04]  /*1ab0*/  IMAD.MOV.U32 R4, RZ, RZ, R2 ;  /* 0x000000ffff047224 */ /* 0x000fc800078e0002 */
[----:B------:R-:W-:Y:S05]  /*1ac0*/  RET.REL.NODEC R4 `(_Z16parallelSolverP4PfS_S_) ;  /* 0xffffffe4044c7950 */ /* 0x000fea0003c3ffff */
.L_x_88:
        /* <DEDUP_REMOVED lines=11> */
.L_x_115:


//--------------------- .text._Z16parallelSolverP3Pf --------------------------
	.section	.text._Z16parallelSolverP3Pf,"ax",@progbits
	.align	128
        .global         _Z16parallelSolverP3Pf
        .type           _Z16parallelSolverP3Pf,@function
        .size           _Z16parallelSolverP3Pf,(.L_x_120 - _Z16parallelSolverP3Pf)
        .other          _Z16parallelSolverP3Pf,@"STO_CUDA_ENTRY STV_DEFAULT"
_Z16parallelSolverP3Pf:
.text._Z16parallelSolverP3Pf:
[----:B------:R-:W-:Y:S01]  /*0000*/  LDC R1, c[0x0][0x37c] ;  /* 0x0000df00ff017b82 */ /* 0x000fe20000000800 */
[----:B------:R-:W0:Y:S01]  /*0010*/  S2R R0, SR_TID.X ;  /* 0x0000000000007919 */ /* 0x000e220000002100 */
[----:B------:R-:W1:Y:S01]  /*0020*/  LDCU.64 UR4, c[0x0][0x358] ;  /* 0x00006b00ff0477ac */ /* 0x000e620008000a00 */
[----:B------:R-:W-:Y:S01]  /*0030*/  BSSY.RECONVERGENT B0, `(.L_x_89) ;  /* 0x0000021000007945 */ /* 0x000fe20003800200 */
[----:B0-----:R-:W-:-:S13]  /*0040*/  ISETP.GT.AND P0, PT, R0, 0xb, PT ;  /* 0x0000000b0000780c */ /* 0x001fda0003f04270 */
[----:B-1----:R-:W-:Y:S05]  /*0050*/  @P0 BRA `(.L_x_90) ;  /* 0x00000000003c0947 */ /* 0x002fea0003800000 */
[----:B------:R-:W-:-:S05]  /*0060*/  VIMNMX.U32 R0, PT, PT, R0, 0x4, PT ;  /* 0x0000000400007848 */ /* 0x000fca0003fe0000 */
[----:B------:R-:W-:-:S04]  /*0070*/  IMAD.SHL.U32 R0, R0, 0x4, RZ ;  /* 0x0000000400007824 */ /* 0x000fc800078e00ff */
[----:B------:R-:W0:Y:S02]  /*0080*/  LDC R2, c[0x2][R0] ;  /* 0x0080000000027b82 */ /* 0x000e240000000800 */
[----:B0-----:R-:W-:-:S04]  /*0090*/  SHF.R.S32.HI R3, RZ, 0x1f, R2 ;  /* 0x0000001fff037819 */ /* 0x001fc80000011402 */
.L_x_103:
[----:B------:R-:W-:Y:S05]  /*00a0*/  BRX R2 -0xb0                                                    (*"BRANCH_TARGETS .L_x_104,.L_x_105,.L_x_107"*) ;  /* 0xfffffffc02d47949 */ /* 0x000fea000383ffff */
.L_x_107:
[----:B------:R-:W0:Y:S02]  /*00b0*/  LDC.64 R2, c[0x0][0x380] ;  /* 0x0000e000ff027b82 */ /* 0x000e240000000a00 */
[----:B0-----:R-:W2:Y:S02]  /*00c0*/  LDG.E R0, desc[UR4][R2.64+0x8] ;  /* 0x0000080402007981 */ /* 0x001ea4000c1e1900 */
[----:B--2---:R-:W-:-:S05]  /*00d0*/  FMUL R5, R0, 0.75 ;  /* 0x3f40000000057820 */ /* 0x004fca0000400000 */
[----:B------:R-:W-:Y:S01]  /*00e0*/  STG.E desc[UR4][R2.64+0xc], R5 ;  /* 0x00000c0502007986 */ /* 0x000fe2000c101904 */
[----:B------:R-:W-:Y:S05]  /*00f0*/  EXIT ;  /* 0x000000000000794d */ /* 0x000fea0003800000 */
.L_x_104:
[----:B------:R-:W0:Y:S02]  /*0100*/  LDC.64 R2, c[0x0][0x380] ;  /* 0x0000e000ff027b82 */ /* 0x000e240000000a00 */
[----:B0-----:R-:W2:Y:S02]  /*0110*/  LDG.E R0, desc[UR4][R2.64+0x10] ;  /* 0x0000100402007981 */ /* 0x001ea4000c1e1900 */
[----:B--2---:R-:W-:-:S05]  /*0120*/  FMUL R5, R0, 0.75 ;  /* 0x3f40000000057820 */ /* 0x004fca0000400000 */
[----:B------:R-:W-:Y:S01]  /*0130*/  STG.E desc[UR4][R2.64], R5 ;  /* 0x0000000502007986 */ /* 0x000fe2000c101904 */
[----:B------:R-:W-:Y:S05]  /*0140*/  EXIT ;  /* 0x000000000000794d */ /* 0x000fea0003800000 */
.L_x_90:
[----:B------:R-:W-:-:S04]  /*0150*/  MOV R3, 0xfffffff4 ;  /* 0xfffffff400037802 */ /* 0x000fc80000000f00 */
[----:B------:R-:W-:-:S05]  /*0160*/  VIADDMNMX.U32 R0, R0, R3, 0x4, PT ;  /* 0x0000000400007446 */ /* 0x000fca0003800003 */
[----:B------:R-:W-:-:S04]  /*0170*/  IMAD.SHL.U32 R0, R0, 0x4, RZ ;  /* 0x0000000400007824 */ /* 0x000fc800078e00ff */
[----:B------:R-:W0:Y:S02]  /*0180*/  LDC R2, c[0x2][R0+0x14] ;  /* 0x0080050000027b82 */ /* 0x000e240000000800 */
[----:B0-----:R-:W-:-:S04]  /*0190*/  SHF.R.S32.HI R3, RZ, 0x1f, R2 ;  /* 0x0000001fff037819 */ /* 0x001fc80000011402 */
.L_x_109:
[----:B------:R-:W-:Y:S05]  /*01a0*/  BRX R2 -0x1b0                                                   (*"BRANCH_TARGETS .L_x_110,.L_x_105,.L_x_113"*) ;  /* 0xfffffffc02947949 */ /* 0x000fea000383ffff */
.L_x_113:
[----:B------:R-:W0:Y:S02]  /*01b0*/  LDC.64 R2, c[0x0][0x380] ;  /* 0x0000e000ff027b82 */ /* 0x000e240000000a00 */
[----:B0-----:R-:W2:Y:S02]  /*01c0*/  LDG.E R0, desc[UR4][R2.64+0x38] ;  /* 0x0000380402007981 */ /* 0x001ea4000c1e1900 */
[----:B--2---:R-:W-:-:S05]  /*01d0*/  FMUL R5, R0, 0.75 ;  /* 0x3f40000000057820 */ /* 0x004fca0000400000 */
[----:B------:R-:W-:Y:S01]  /*01e0*/  STG.E desc[UR4][R2.64+0x3c], R5 ;  /* 0x00003c0502007986 */ /* 0x000fe2000c101904 */
[----:B------:R-:W-:Y:S05]  /*01f0*/  EXIT ;  /* 0x000000000000794d */ /* 0x000fea0003800000 */
.L_x_110:
[----:B------:R-:W0:Y:S02]  /*0200*/  LDC.64 R2, c[0x0][0x380] ;  /* 0x0000e000ff027b82 */ /* 0x000e240000000a00 */
[----:B0-----:R-:W2:Y:S02]  /*0210*/  LDG.E R0, desc[UR4][R2.64+0x20] ;  /* 0x0000200402007981 */ /* 0x001ea4000c1e1900 */
[----:B--2---:R-:W-:-:S05]  /*0220*/  FMUL R5, R0, 0.75 ;  /* 0x3f40000000057820 */ /* 0x004fca0000400000 */
[----:B------:R0:W-:Y:S02]  /*0230*/  STG.E desc[UR4][R2.64+0x30], R5 ;  /* 0x0000300502007986 */ /* 0x0001e4000c101904 */
.L_x_105:
[----:B------:R-:W-:Y:S05]  /*0240*/  BSYNC.RECONVERGENT B0 ;  /* 0x0000000000007941 */ /* 0x000fea0003800200 */
.L_x_89:
[----:B------:R-:W-:Y:S05]  /*0250*/  EXIT ;  /* 0x000000000000794d */ /* 0x000fea0003800000 */
.L_x_91:
        /* <DEDUP_REMOVED lines=10> */
.L_x_120:


//--------------------- .text._Z16parallelSolverP2Pf --------------------------
	.section	.text._Z16parallelSolverP2Pf,"ax",@progbits
	.align	128
        .global         _Z16parallelSolverP2Pf
        .type           _Z16parallelSolverP2Pf,@function
        .size           _Z16parallelSolverP2Pf,(.L_x_121 - _Z16parallelSolverP2Pf)
        .other          _Z16parallelSolverP2Pf,@"STO_CUDA_ENTRY STV_DEFAULT"
_Z16parallelSolverP2Pf:
.text._Z16parallelSolverP2Pf:
[----:B------:R-:W-:Y:S01]  /*0000*/  LDC R1, c[0x0][0x37c] ;  /* 0x0000df00ff017b82 */ /* 0x000fe20000000800 */
[----:B------:R-:W0:Y:S01]  /*0010*/  S2R R13, SR_TID.X ;  /* 0x00000000000d7919 */ /* 0x000e220000002100 */
[----:B------:R-:W-:Y:S01]  /*0020*/  BSSY.RECONVERGENT B0, `(.L_x_92) ;  /* 0x0000009000007945 */ /* 0x000fe20003800200 */
[----:B0-----:R-:W-:-:S05]  /*0030*/  VIADD R0, R13, 0xfffffffb ;  /* 0xfffffffb0d007836 */ /* 0x001fca0000000000 */
[----:B------:R-:W-:-:S13]  /*0040*/  ISETP.GT.U32.AND P0, PT, R0, 0x6, PT ;  /* 0x000000060000780c */ /* 0x000fda0003f04070 */
[----:B------:R-:W-:Y:S05]  /*0050*/  @P0 BRA `(.L_x_93) ;  /* 0x0000000000140947 */ /* 0x000fea0003800000 */
[----:B------:R-:W-:-:S04]  /*0060*/  LOP3.LUT R0, R13, 0x3, RZ, 0xc0, !PT ;  /* 0x000000030d007812 */ /* 0x000fc800078ec0ff */
[----:B------:R-:W-:-:S13]  /*0070*/  ISETP.NE.AND P0, PT, R0, 0x3, PT ;  /* 0x000000030000780c */ /* 0x000fda0003f05270 */
[----:B------:R-:W-:Y:S05]  /*0080*/  @!P0 BRA `(.L_x_93) ;  /* 0x0000000000088947 */ /* 0x000fea0003800000 */
[----:B------:R-:W-:-:S13]  /*0090*/  ISETP.NE.AND P0, PT, R0, RZ, PT ;  /* 0x000000ff0000720c */ /* 0x000fda0003f05270 */
[----:B------:R-:W-:Y:S05]  /*00a0*/  @P0 EXIT ;  /* 0x000000000000094d */ /* 0x000fea0003800000 */
.L_x_93:
[----:B------:R-:W-:Y:S05]  /*00b0*/  BSYNC.RECONVERGENT B0 ;  /* 0x0000000000007941 */ /* 0x000fea0003800200 */
.L_x_92:
[----:B------:R-:W0:Y:S01]  /*00c0*/  LDC.64 R6, c[0x0][0x380] ;  /* 0x0000e000ff067b82 */ /* 0x000e220000000a00 */
[----:B------:R-:W1:Y:S01]  /*00d0*/  LDCU.64 UR4, c[0x0][0x358] ;  /* 0x00006b00ff0477ac */ /* 0x000e620008000a00 */
[C---:B------:R-:W-:Y:S01]  /*00e0*/  ISETP.GT.U32.AND P1, PT, R13.reuse, 0x3, PT ;  /* 0x000000030d00780c */ /* 0x040fe20003f24070 */
[----:B0-----:R-:W-:-:S12]  /*00f0*/  IMAD.WIDE.U32 R2, R13, 0x4, R6 ;  /* 0x000000040d027825 */ /* 0x001fd800078e0006 */
[----:B-1----:R-:W2:Y:S01]  /*0100*/  @!P1 LDG.E R0, desc[UR4][R2.64+0x10] ;  /* 0x0000100402009981 */ /* 0x002ea2000c1e1900 */
[----:B------:R-:W-:-:S05]  /*0110*/  VIADD R4, R13, 0xfffffff3 ;  /* 0xfffffff30d047836 */ /* 0x000fca0000000000 */
[----:B------:R-:W-:-:S13]  /*0120*/  ISETP.GT.U32.AND P0, PT, R4, 0x2, PT ;  /* 0x000000020400780c */ /* 0x000fda0003f04070 */
[----:B------:R-:W-:-:S05]  /*0130*/  @!P0 IADD3 R5, PT, PT, R13, -0x4, RZ ;  /* 0xfffffffc0d058810 */ /* 0x000fca0007ffe0ff */
[----:B------:R-:W-:-:S04]  /*0140*/  @!P0 IMAD.WIDE.U32 R4, R5, 0x4, R6 ;  /* 0x0000000405048825 */ /* 0x000fc800078e0006 */
[----:B--2---:R-:W-:-:S05]  /*0150*/  @!P1 FMUL R9, R0, 0.75 ;  /* 0x3f40000000099820 */ /* 0x004fca0000400000 */
[----:B------:R0:W-:Y:S04]  /*0160*/  @!P1 STG.E desc[UR4][R2.64], R9 ;  /* 0x0000000902009986 */ /* 0x0001e8000c101904 */
[----:B------:R-:W2:Y:S01]  /*0170*/  @!P0 LDG.E R4, desc[UR4][R4.64] ;  /* 0x0000000404048981 */ /* 0x000ea2000c1e1900 */
[----:B------:R-:W-:-:S04]  /*0180*/  LOP3.LUT R0, R13, 0x3, RZ, 0xc0, !PT ;  /* 0x000000030d007812 */ /* 0x000fc800078ec0ff */
[----:B------:R-:W-:Y:S01]  /*0190*/  ISETP.NE.AND P1, PT, R0, 0x3, PT ;  /* 0x000000030000780c */ /* 0x000fe20003f25270 */
[----:B--2---:R-:W-:-:S05]  /*01a0*/  @!P0 FMUL R11, R4, 0.75 ;  /* 0x3f400000040b8820 */ /* 0x004fca0000400000 */
[----:B------:R0:W-:Y:S07]  /*01b0*/  @!P0 STG.E desc[UR4][R2.64], R11 ;  /* 0x0000000b02008986 */ /* 0x0001ee000c101904 */
[----:B------:R-:W-:Y:S05]  /*01c0*/  @!P1 BRA `(.L_x_94) ;  /* 0x0000000000189947 */ /* 0x000fea0003800000 */
[----:B------:R-:W-:-:S13]  /*01d0*/  ISETP.NE.AND P0, PT, R0, RZ, PT ;  /* 0x000000ff0000720c */ /* 0x000fda0003f05270 */
[----:B------:R-:W-:Y:S05]  /*01e0*/  @P0 EXIT ;  /* 0x000000000000094d */ /* 0x000fea0003800000 */
[----:B------:R-:W2:Y:S02]  /*01f0*/  LDG.E R0, desc[UR4][R2.64+0x4] ;  /* 0x0000040402007981 */ /* 0x000ea4000c1e1900 */
[----:B--2---:R-:W-:-:S05]  /*0200*/  FMUL R5, R0, 0.75 ;  /* 0x3f40000000057820 */ /* 0x004fca0000400000 */
[----:B------:R-:W-:Y:S01]  /*0210*/  STG.E desc[UR4][R2.64], R5 ;  /* 0x0000000502007986 */ /* 0x000fe2000c101904 */
[----:B------:R-:W-:Y:S05]  /*0220*/  EXIT ;  /* 0x000000000000794d */ /* 0x000fea0003800000 */
.L_x_94:
[----:B------:R-:W-:-:S04]  /*0230*/  VIADD R5, R13, 0xffffffff ;  /* 0xffffffff0d057836 */ /* 0x000fc80000000000 */
[----:B------:R-:W-:-:S06]  /*0240*/  IMAD.WIDE.U32 R4, R5, 0x4, R6 ;  /* 0x0000000405047825 */ /* 0x000fcc00078e0006 */
[----:B------:R-:W2:Y:S02]  /*0250*/  LDG.E R4, desc[UR4][R4.64] ;  /* 0x0000000404047981 */ /* 0x000ea4000c1e1900 */
[----:B--2---:R-:W-:-:S05]  /*0260*/  FMUL R7, R4, 0.75 ;  /* 0x3f40000004077820 */ /* 0x004fca0000400000 */
[----:B------:R-:W-:Y:S01]  /*0270*/  STG.E desc[UR4][R2.64], R7 ;  /* 0x0000000702007986 */ /* 0x000fe2000c101904 */
[----:B------:R-:W-:Y:S05]  /*0280*/  EXIT ;  /* 0x000000000000794d */ /* 0x000fea0003800000 */
.L_x_95:
        /* <DEDUP_REMOVED lines=15> */
.L_x_121:


//--------------------- .text._Z16parallelSolverP1PfS_S_ --------------------------
	.section	.text._Z16parallelSolverP1PfS_S_,"ax",@progbits
	.align	128
        .global         _Z16parallelSolverP1PfS_S_
        .type           _Z16parallelSolverP1PfS_S_,@function
        .size           _Z16parallelSolverP1PfS_S_,(.L_x_116 - _Z16parallelSolverP1PfS_S_)
        .other          _Z16parallelSolverP1PfS_S_,@"STO_CUDA_ENTRY STV_DEFAULT"
_Z16parallelSolverP1PfS_S_:
.text._Z16parallelSolverP1PfS_S_:
[----:B------:R-:W-:Y:S01]  /*0000*/  LDC R1, c[0x0][0x37c] ;  /* 0x0000df00ff017b82 */ /* 0x000fe20000000800 */
[----:B------:R-:W0:Y:S02]  /*0010*/  S2R R0, SR_TID.X ;  /* 0x0000000000007919 */ /* 0x000e240000002100 */
[----:B0-----:R-:W-:-:S05]  /*0020*/  VIADD R2, R0, 0xfffffffb ;  /* 0xfffffffb00027836 */ /* 0x001fca0000000000 */
[----:B------:R-:W-:-:S13]  /*0030*/  ISETP.GT.U32.AND P0, PT, R2, 0x6, PT ;  /* 0x000000060200780c */ /* 0x000fda0003f04070 */
[----:B------:R-:W-:Y:S05]  /*0040*/  @P0 EXIT ;  /* 0x000000000000094d */ /* 0x000fea0003800000 */
[----:B------:R-:W-:-:S13]  /*0050*/  LOP3.LUT P0, R2, R0, 0x3, RZ, 0xc0, !PT ;  /* 0x0000000300027812 */ /* 0x000fda000780c0ff */
[----:B------:R-:W-:Y:S05]  /*0060*/  @!P0 EXIT ;  /* 0x000000000000894d */ /* 0x000fea0003800000 */
[----:B------:R-:W-:-:S13]  /*0070*/  ISETP.NE.AND P0, PT, R2, 0x3, PT ;  /* 0x000000030200780c */ /* 0x000fda0003f05270 */
[----:B------:R-:W-:Y:S05]  /*0080*/  @!P0 EXIT ;  /* 0x000000000000894d */ /* 0x000fea0003800000 */
[----:B------:R-:W0:Y:S01]  /*0090*/  LDC.64 R10, c[0x0][0x388] ;  /* 0x0000e200ff0a7b82 */ /* 0x000e220000000a00 */
[----:B------:R-:W1:Y:S01]  /*00a0*/  LDCU.64 UR4, c[0x0][0x358] ;  /* 0x00006b00ff0477ac */ /* 0x000e620008000a00 */
[C---:B------:R-:W-:Y:S02]  /*00b0*/  VIADD R7, R0.reuse, 0xfffffffc ;  /* 0xfffffffc00077836 */ /* 0x040fe40000000000 */
[----:B------:R-:W-:-:S04]  /*00c0*/  VIADD R3, R0, 0xffffffff ;  /* 0xffffffff00037836 */ /* 0x000fc80000000000 */
[----:B------:R-:W2:Y:S01]  /*00d0*/  LDC.64 R12, c[0x0][0x390] ;  /* 0x0000e400ff0c7b82 */ /* 0x000ea20000000a00 */
[----:B0-----:R-:W-:-:S04]  /*00e0*/  IMAD.WIDE.U32 R6, R7, 0x4, R10 ;  /* 0x0000000407067825 */ /* 0x001fc800078e000a */
[C-C-:B------:R-:W-:Y:S02]  /*00f0*/  IMAD.WIDE.U32 R8, R0.reuse, 0x4, R10.reuse ;  /* 0x0000000400087825 */ /* 0x140fe400078e000a */
[----:B-1----:R-:W3:Y:S02]  /*0100*/  LDG.E R6, desc[UR4][R6.64] ;  /* 0x0000000406067981 */ /* 0x002ee4000c1e1900 */
[----:B------:R-:W-:Y:S02]  /*0110*/  IMAD.WIDE.U32 R10, R3, 0x4, R10 ;  /* 0x00000004030a7825 */ /* 0x000fe400078e000a */
[----:B------:R-:W3:Y:S04]  /*0120*/  LDG.E R3, desc[UR4][R8.64+0x10] ;  /* 0x0000100408037981 */ /* 0x000ee8000c1e1900 */
[----:B------:R-:W4:Y:S04]  /*0130*/  LDG.E R11, desc[UR4][R10.64] ;  /* 0x000000040a0b7981 */ /* 0x000f28000c1e1900 */
[----:B------:R-:W5:Y:S04]  /*0140*/  LDG.E R15, desc[UR4][R8.64+0x4] ;  /* 0x00000404080f7981 */ /* 0x000f68000c1e1900 */
[----:B------:R-:W5:Y:S01]  /*0150*/  LDG.E R17, desc[UR4][R8.64] ;  /* 0x0000000408117981 */ /* 0x000f62000c1e1900 */
[----:B--2---:R-:W-:-:S05]  /*0160*/  IMAD.WIDE.U32 R12, R0, 0x4, R12 ;  /* 0x00000004000c7825 */ /* 0x004fca00078e000c */
[----:B------:R-:W2:Y:S01]  /*0170*/  LDG.E R18, desc[UR4][R12.64] ;  /* 0x000000040c127981 */ /* 0x000ea2000c1e1900 */
[----:B------:R-:W0:Y:S01]  /*0180*/  MUFU.RCP64H R5, 1.0001993179321289062 ;  /* 0x3ff000d100057908 */ /* 0x000e220000001800 */
[----:B------:R-:W-:Y:S01]  /*0190*/  IMAD.MOV.U32 R2, RZ, RZ, -0x48e8a71e ;  /* 0xb71758e2ff027424 */ /* 0x000fe200078e00ff */
[----:B------:R-:W-:Y:S01]  /*01a0*/  UMOV UR6, 0x91d14e3c ;  /* 0x91d14e3c00067882 */ /* 0x000fe20000000000 */
[----:B------:R-:W-:Y:S01]  /*01b0*/  UMOV UR7, 0x3feffe5c ;  /* 0x3feffe5c00077882 */ /* 0x000fe20000000000 */
[----:B------:R-:W-:Y:S01]  /*01c0*/  BSSY.RECONVERGENT B0, `(.L_x_96) ;  /* 0x000001b000007945 */ /* 0x000fe20003800200 */
[----:B---3--:R-:W-:Y:S01]  /*01d0*/  FADD R4, R6, R3 ;  /* 0x0000000306047221 */ /* 0x008fe20000000000 */
[----:B------:R-:W-:-:S03]  /*01e0*/  IMAD.MOV.U32 R3, RZ, RZ, 0x3ff000d1 ;  /* 0x3ff000d1ff037424 */ /* 0x000fc600078e00ff */
[----:B----4-:R-:W-:Y:S01]  /*01f0*/  FADD R14, R4, R11 ;  /* 0x0000000b040e7221 */ /* 0x010fe20000000000 */
[----:B------:R-:W-:-:S03]  /*0200*/  IMAD.MOV.U32 R4, RZ, RZ, 0x1 ;  /* 0x00000001ff047424 */ /* 0x000fc600078e00ff */
[----:B-----5:R-:W-:-:S03]  /*0210*/  FADD R14, R14, R15 ;  /* 0x0000000f0e0e7221 */ /* 0x020fc60000000000 */
[----:B0-----:R-:W-:Y:S01]  /*0220*/  DFMA R6, R4, -R2, 1 ;  /* 0x3ff000000406742b */ /* 0x001fe20000000802 */
[C---:B------:R-:W-:Y:S01]  /*0230*/  FADD R16, R17.reuse, R17 ;  /* 0x0000001111107221 */ /* 0x040fe20000000000 */
[----:B------:R-:W-:-:S03]  /*0240*/  FFMA R14, R17, -4, R14 ;  /* 0xc0800000110e7823 */ /* 0x000fc6000000000e */
[----:B------:R-:W-:Y:S03]  /*0250*/  F2F.F64.F32 R8, R16 ;  /* 0x0000001000087310 */ /* 0x000fe60000201800 */
[----:B------:R-:W-:-:S05]  /*0260*/  DFMA R10, R6, R6, R6 ;  /* 0x00000006060a722b */ /* 0x000fca0000000006 */
[----:B------:R-:W0:Y:S03]  /*0270*/  F2F.F64.F32 R6, R14 ;  /* 0x0000000e00067310 */ /* 0x000e260000201800 */
[----:B------:R-:W-:-:S05]  /*0280*/  DFMA R10, R4, R10, R4 ;  /* 0x0000000a040a722b */ /* 0x000fca0000000004 */
[----:B--2---:R-:W1:Y:S03]  /*0290*/  F2F.F64.F32 R4, R18 ;  /* 0x0000001200047310 */ /* 0x004e660000201800 */
        /* <DEDUP_REMOVED lines=12> */
[----:B------:R-:W-:Y:S05]  /*0360*/  CALL.REL.NOINC `($__internal_1_$__cuda_sm20_div_rn_f64_full) ;  /* 0x0000000000187944 */ /* 0x000fea0003c00000 */
.L_x_97:
[----:B------:R-:W-:Y:S05]  /*0370*/  BSYNC.RECONVERGENT B0 ;  /* 0x0000000000007941 */ /* 0x000fea0003800200 */
.L_x_96:
[----:B------:R-:W0:Y:S01]  /*0380*/  LDC.64 R4, c[0x0][0x380] ;  /* 0x0000e000ff047b82 */ /* 0x000e220000000a00 */
[----:B------:R-:W1:Y:S01]  /*0390*/  F2F.F32.F64 R3, R2 ;  /* 0x0000000200037310 */ /* 0x000e620000301000 */
[----:B0-----:R-:W-:-:S05]  /*03a0*/  IMAD.WIDE.U32 R4, R0, 0x4, R4 ;  /* 0x0000000400047825 */ /* 0x001fca00078e0004 */
[----:B-1----:R-:W-:Y:S01]  /*03b0*/  STG.E desc[UR4][R4.64], R3 ;  /* 0x0000000304007986 */ /* 0x002fe2000c101904 */
[----:B------:R-:W-:Y:S05]  /*03c0*/  EXIT ;  /* 0x000000000000794d */ /* 0x000fea0003800000 */
        .weak           $__internal_1_$__cuda_sm20_div_rn_f64_full
        .type           $__internal_1_$__cuda_sm20_div_rn_f64_full,@function
        .size           $__internal_1_$__cuda_sm20_div_rn_f64_full,(.L_x_116 - $__internal_1_$__cuda_sm20_div_rn_f64_full)
$__internal_1_$__cuda_sm20_div_rn_f64_full:
[----:B------:R-:W-:Y:S01]  /*03d0*/  IMAD.MOV.U32 R3, RZ, RZ, 0x3ff000d1 ;  /* 0x3ff000d1ff037424 */ /* 0x000fe200078e00ff */
[----:B------:R-:W-:Y:S01]  /*03e0*/  MOV R2, 0xb71758e2 ;  /* 0xb71758e200027802 */ /* 0x000fe20000000f00 */
[----:B------:R-:W-:Y:S01]  /*03f0*/  IMAD.MOV.U32 R8, RZ, RZ, 0x1 ;  /* 0x00000001ff087424 */ /* 0x000fe200078e00ff */
[C---:B------:R-:W-:Y:S01]  /*0400*/  FSETP.GEU.AND P1, PT, |R5|.reuse, 1.469367938527859385e-39, PT ;  /* 0x001000000500780b */ /* 0x040fe20003f2e200 */
[----:B------:R-:W0:Y:S01]  /*0410*/  MUFU.RCP64H R9, R3 ;  /* 0x0000000300097308 */ /* 0x000e220000001800 */
[----:B------:R-:W-:Y:S01]  /*0420*/  LOP3.LUT R7, R5, 0x7ff00000, RZ, 0xc0, !PT ;  /* 0x7ff0000005077812 */ /* 0x000fe200078ec0ff */
[----:B------:R-:W-:Y:S01]  /*0430*/  IMAD.MOV.U32 R13, RZ, RZ, 0x1ca00000 ;  /* 0x1ca00000ff0d7424 */ /* 0x000fe200078e00ff */
[----:B------:R-:W-:Y:S01]  /*0440*/  BSSY.RECONVERGENT B1, `(.L_x_98) ;  /* 0x0000044000017945 */ /* 0x000fe20003800200 */
[----:B------:R-:W-:Y:S01]  /*0450*/  IMAD.MOV.U32 R19, RZ, RZ, 0x3ff00000 ;  /* 0x3ff00000ff137424 */ /* 0x000fe200078e00ff */
[----:B------:R-:W-:Y:S02]  /*0460*/  ISETP.GE.U32.AND P0, PT, R7, 0x3ff00000, PT ;  /* 0x3ff000000700780c */ /* 0x000fe40003f06070 */
[----:B------:R-:W-:Y:S01]  /*0470*/  MOV R18, R7 ;  /* 0x0000000700127202 */ /* 0x000fe20000000f00 */
[----:B------:R-:W-:Y:S01]  /*0480*/  VIADD R20, R19, 0xffffffff ;  /* 0xffffffff13147836 */ /* 0x000fe20000000000 */
[----:B------:R-:W-:Y:S01]  /*0490*/  SEL R13, R13, 0x63400000, !P0 ;  /* 0x634000000d0d7807 */ /* 0x000fe20004000000 */
[----:B0-----:R-:W-:-:S08]  /*04a0*/  DFMA R10, R8, -R2, 1 ;  /* 0x3ff00000080a742b */ /* 0x001fd00000000802 */
[----:B------:R-:W-:-:S08]  /*04b0*/  DFMA R10, R10, R10, R10 ;  /* 0x0000000a0a0a722b */ /* 0x000fd0000000000a */
[----:B------:R-:W-:Y:S01]  /*04c0*/  DFMA R14, R8, R10, R8 ;  /* 0x0000000a080e722b */ /* 0x000fe20000000008 */
[C-C-:B------:R-:W-:Y:S01]  /*04d0*/  @!P1 LOP3.LUT R10, R13.reuse, 0x80000000, R5.reuse, 0xf8, !PT ;  /* 0x800000000d0a9812 */ /* 0x140fe200078ef805 */
[----:B------:R-:W-:Y:S01]  /*04e0*/  IMAD.MOV.U32 R8, RZ, RZ, R4 ;  /* 0x000000ffff087224 */ /* 0x000fe200078e0004 */
[----:B------:R-:W-:Y:S02]  /*04f0*/  LOP3.LUT R9, R13, 0x800fffff, R5, 0xf8, !PT ;  /* 0x800fffff0d097812 */ /* 0x000fe400078ef805 */
[----:B------:R-:W-:Y:S01]  /*0500*/  @!P1 LOP3.LUT R11, R10, 0x100000, RZ, 0xfc, !PT ;  /* 0x001000000a0b9812 */ /* 0x000fe200078efcff */
[----:B------:R-:W-:Y:S02]  /*0510*/  @!P1 IMAD.MOV.U32 R10, RZ, RZ, RZ ;  /* 0x000000ffff0a9224 */ /* 0x000fe400078e00ff */
[----:B------:R-:W-:-:S04]  /*0520*/  DFMA R16, R14, -R2, 1 ;  /* 0x3ff000000e10742b */ /* 0x000fc80000000802 */
[----:B------:R-:W-:-:S04]  /*0530*/  @!P1 DFMA R8, R8, 2, -R10 ;  /* 0x400000000808982b */ /* 0x000fc8000000080a */
[----:B------:R-:W-:-:S06]  /*0540*/  DFMA R16, R14, R16, R14 ;  /* 0x000000100e10722b */ /* 0x000fcc000000000e */
[----:B------:R-:W-:Y:S02]  /*0550*/  @!P1 LOP3.LUT R18, R9, 0x7ff00000, RZ, 0xc0, !PT ;  /* 0x7ff0000009129812 */ /* 0x000fe400078ec0ff */
[----:B------:R-:W-:-:S03]  /*0560*/  DMUL R10, R16, R8 ;  /* 0x00000008100a7228 */ /* 0x000fc60000000000 */
[----:B------:R-:W-:-:S05]  /*0570*/  VIADD R12, R18, 0xffffffff ;  /* 0xffffffff120c7836 */ /* 0x000fca0000000000 */
[----:B------:R-:W-:Y:S01]  /*0580*/  DFMA R14, R10, -R2, R8 ;  /* 0x800000020a0e722b */ /* 0x000fe20000000008 */
[----:B------:R-:W-:-:S04]  /*0590*/  ISETP.GT.U32.AND P0, PT, R12, 0x7feffffe, PT ;  /* 0x7feffffe0c00780c */ /* 0x000fc80003f04070 */
[----:B------:R-:W-:-:S03]  /*05a0*/  ISETP.GT.U32.OR P0, PT, R20, 0x7feffffe, P0 ;  /* 0x7feffffe1400780c */ /* 0x000fc60000704470 */
[----:B------:R-:W-:-:S10]  /*05b0*/  DFMA R10, R16, R14, R10 ;  /* 0x0000000e100a722b */ /* 0x000fd4000000000a */
[----:B------:R-:W-:Y:S05]  /*05c0*/  @P0 BRA `(.L_x_99) ;  /* 0x0000000000680947 */ /* 0x000fea0003800000 */
[----:B------:R-:W-:-:S05]  /*05d0*/  IMAD.MOV.U32 R4, RZ, RZ, 0x3ff00000 ;  /* 0x3ff00000ff047424 */ /* 0x000fca00078e00ff */
[----:B------:R-:W-:-:S04]  /*05e0*/  VIADDMNMX R7, R7, -R4, 0xb9600000, !PT ;  /* 0xb960000007077446 */ /* 0x000fc80007800904 */
[----:B------:R-:W-:-:S05]  /*05f0*/  VIMNMX R4, PT, PT, R7, 0x46a00000, PT ;  /* 0x46a0000007047848 */ /* 0x000fca0003fe0100 */
[----:B------:R-:W-:Y:S02]  /*0600*/  IMAD.IADD R7, R4, 0x1, -R13 ;  /* 0x0000000104077824 */ /* 0x000fe400078e0a0d */
[----:B------:R-:W-:-:S03]  /*0610*/  IMAD.MOV.U32 R4, RZ, RZ, RZ ;  /* 0x000000ffff047224 */ /* 0x000fc600078e00ff */
[----:B------:R-:W-:-:S06]  /*0620*/  IADD3 R5, PT, PT, R7, 0x7fe00000, RZ ;  /* 0x7fe0000007057810 */ /* 0x000fcc0007ffe0ff */
[----:B------:R-:W-:-:S10]  /*0630*/  DMUL R12, R10, R4 ;  /* 0x000000040a0c7228 */ /* 0x000fd40000000000 */
[----:B------:R-:W-:-:S13]  /*0640*/  FSETP.GTU.AND P0, PT, |R13|, 1.469367938527859385e-39, PT ;  /* 0x001000000d00780b */ /* 0x000fda0003f0c200 */
[----:B------:R-:W-:Y:S05]  /*0650*/  @P0 BRA `(.L_x_100) ;  /* 0x0000000000880947 */ /* 0x000fea0003800000 */
[----:B------:R-:W-:Y:S01]  /*0660*/  DFMA R2, R10, -R2, R8 ;  /* 0x800000020a02722b */ /* 0x000fe20000000008 */
[----:B------:R-:W-:-:S09]  /*0670*/  IMAD.MOV.U32 R4, RZ, RZ, RZ ;  /* 0x000000ffff047224 */ /* 0x000fd200078e00ff */
[C---:B------:R-:W-:Y:S02]  /*0680*/  FSETP.NEU.AND P0, PT, R3.reuse, RZ, PT ;  /* 0x000000ff0300720b */ /* 0x040fe40003f0d000 */
[----:B------:R-:W-:-:S04]  /*0690*/  LOP3.LUT R2, R3, 0x3ff000d1, RZ, 0x3c, !PT ;  /* 0x3ff000d103027812 */ /* 0x000fc800078e3cff */
[----:B------:R-:W-:-:S04]  /*06a0*/  LOP3.LUT R9, R2, 0x80000000, RZ, 0xc0, !PT ;  /* 0x8000000002097812 */ /* 0x000fc800078ec0ff */
[----:B------:R-:W-:-:S03]  /*06b0*/  LOP3.LUT R5, R9, R5, RZ, 0xfc, !PT ;  /* 0x0000000509057212 */ /* 0x000fc600078efcff */
[----:B------:R-:W-:Y:S05]  /*06c0*/  @!P0 BRA `(.L_x_100) ;  /* 0x00000000006c8947 */ /* 0x000fea0003800000 */
[----:B------:R-:W-:Y:S01]  /*06d0*/  IMAD.MOV R3, RZ, RZ, -R7 ;  /* 0x000000ffff037224 */ /* 0x000fe200078e0a07 */
[----:B------:R-:W-:Y:S01]  /*06e0*/  DMUL.RP R4, R10, R4 ;  /* 0x000000040a047228 */ /* 0x000fe20000008000 */
[----:B------:R-:W-:Y:S01]  /*06f0*/  IMAD.MOV.U32 R2, RZ, RZ, RZ ;  /* 0x000000ffff027224 */ /* 0x000fe200078e00ff */
[----:B------:R-:W-:-:S05]  /*0700*/  IADD3 R7, PT, PT, -R7, -0x43300000, RZ ;  /* 0xbcd0000007077810 */ /* 0x000fca0007ffe1ff */
[----:B------:R-:W-:-:S03]  /*0710*/  DFMA R2, R12, -R2, R10 ;  /* 0x800000020c02722b */ /* 0x000fc6000000000a */
[----:B------:R-:W-:-:S07]  /*0720*/  LOP3.LUT R9, R5, R9, RZ, 0x3c, !PT ;  /* 0x0000000905097212 */ /* 0x000fce00078e3cff */
[----:B------:R-:W-:-:S04]  /*0730*/  FSETP.NEU.AND P0, PT, |R3|, R7, PT ;  /* 0x000000070300720b */ /* 0x000fc80003f0d200 */
[----:B------:R-:W-:Y:S02]  /*0740*/  FSEL R12, R4, R12, !P0 ;  /* 0x0000000c040c7208 */ /* 0x000fe40004000000 */
[----:B------:R-:W-:Y:S01]  /*0750*/  FSEL R13, R9, R13, !P0 ;  /* 0x0000000d090d7208 */ /* 0x000fe20004000000 */
[----:B------:R-:W-:Y:S06]  /*0760*/  BRA `(.L_x_100) ;  /* 0x0000000000447947 */ /* 0x000fec0003800000 */
.L_x_99:
[----:B------:R-:W-:-:S14]  /*0770*/  DSETP.NAN.AND P0, PT, R4, R4, PT ;  /* 0x000000040400722a */ /* 0x000fdc0003f08000 */
[----:B------:R-:W-:Y:S05]  /*0780*/  @P0 BRA `(.L_x_101) ;  /* 0x0000000000340947 */ /* 0x000fea0003800000 */
[----:B------:R-:W-:Y:S01]  /*0790*/  ISETP.NE.AND P0, PT, R18, R19, PT ;  /* 0x000000131200720c */ /* 0x000fe20003f05270 */
[----:B------:R-:W-:Y:S01]  /*07a0*/  IMAD.MOV.U32 R13, RZ, RZ, -0x80000 ;  /* 0xfff80000ff0d7424 */ /* 0x000fe200078e00ff */
[----:B------:R-:W-:-:S11]  /*07b0*/  MOV R12, 0x0 ;  /* 0x00000000000c7802 */ /* 0x000fd60000000f00 */
[----:B------:R-:W-:Y:S05]  /*07c0*/  @!P0 BRA `(.L_x_100) ;  /* 0x00000000002c8947 */ /* 0x000fea0003800000 */
[----:B------:R-:W-:Y:S02]  /*07d0*/  ISETP.NE.AND P0, PT, R18, 0x7ff00000, PT ;  /* 0x7ff000001200780c */ /* 0x000fe40003f05270 */
[----:B------:R-:W-:Y:S02]  /*07e0*/  LOP3.LUT R4, R5, 0x3ff000d1, RZ, 0x3c, !PT ;  /* 0x3ff000d105047812 */ /* 0x000fe400078e3cff */
[----:B------:R-:W-:Y:S02]  /*07f0*/  ISETP.EQ.OR P0, PT, R19, RZ, !P0 ;  /* 0x000000ff1300720c */ /* 0x000fe40004702670 */
[----:B------:R-:W-:-:S11]  /*0800*/  LOP3.LUT R13, R4, 0x80000000, RZ, 0xc0, !PT ;  /* 0x80000000040d7812 */ /* 0x000fd600078ec0ff */
[----:B------:R-:W-:Y:S01]  /*0810*/  @P0 LOP3.LUT R2, R13, 0x7ff00000, RZ, 0xfc, !PT ;  /* 0x7ff000000d020812 */ /* 0x000fe200078efcff */
[----:B------:R-:W-:Y:S02]  /*0820*/  @!P0 IMAD.MOV.U32 R12, RZ, RZ, RZ ;  /* 0x000000ffff0c8224 */ /* 0x000fe400078e00ff */
[----:B------:R-:W-:Y:S02]  /*0830*/  @P0 IMAD.MOV.U32 R12, RZ, RZ, RZ ;  /* 0x000000ffff0c0224 */ /* 0x000fe400078e00ff */
[----:B------:R-:W-:Y:S01]  /*0840*/  @P0 IMAD.MOV.U32 R13, RZ, RZ, R2 ;  /* 0x000000ffff0d0224 */ /* 0x000fe200078e0002 */
[----:B------:R-:W-:Y:S06]  /*0850*/  BRA `(.L_x_100) ;  /* 0x0000000000087947 */ /* 0x000fec0003800000 */
.L_x_101:
[----:B------:R-:W-:Y:S02]  /*0860*/  LOP3.LUT R13, R5, 0x80000, RZ, 0xfc, !PT ;  /* 0x00080000050d7812 */ /* 0x000fe400078efcff */
[----:B------:R-:W-:-:S07]  /*0870*/  MOV R12, R4 ;  /* 0x00000004000c7202 */ /* 0x000fce0000000f00 */
.L_x_100:
[----:B------:R-:W-:Y:S05]  /*0880*/  BSYNC.RECONVERGENT B1 ;  /* 0x0000000000017941 */ /* 0x000fea0003800200 */
.L_x_98:
[----:B------:R-:W-:Y:S02]  /*0890*/  IMAD.MOV.U32 R7, RZ, RZ, 0x0 ;  /* 0x00000000ff077424 */ /* 0x000fe400078e00ff */
[----:B------:R-:W-:Y:S02]  /*08a0*/  IMAD.MOV.U32 R2, RZ, RZ, R12 ;  /* 0x000000ffff027224 */ /* 0x000fe400078e000c */
[----:B------:R-:W-:Y:S01]  /*08b0*/  IMAD.MOV.U32 R3, RZ, RZ, R13 ;  /* 0x000000ffff037224 */ /* 0x000fe200078e000d */
[----:B------:R-:W-:Y:S06]  /*08c0*/  RET.REL.NODEC R6 `(_Z16parallelSolverP1PfS_S_) ;  /* 0xfffffff406cc7950 */ /* 0x000fec0003c3ffff */
.L_x_102:
        /* <DEDUP_REMOVED lines=11> */
.L_x_116:


//--------------------- .nv.shared.reserved.0     --------------------------
	.section	.nv.shared.reserved.0,"aw",@nobits
	.weak		__nv_reservedSMEM_offset_0_alias
	.size		__nv_reservedSMEM_offset_0_alias, 0, 64
	.other		__nv_reservedSMEM_offset_0_alias,@"STO_CUDA_RESERVED_SHARED STV_DEFAULT"
__nv_reservedSMEM_offset_0_alias:
	.zero		0
	.zero		64


//--------------------- .nv.constant0._Z16parallelSolverP6Pf --------------------------
	.section	.nv.constant0._Z16parallelSolverP6Pf,"a",@progbits
	.sectionflags	@""
	.align	4
.nv.constant0._Z16parallelSolverP6Pf:
	.zero		904


//--------------------- .nv.constant0._Z16parallelSolverP5Pf --------------------------
	.section	.nv.constant0._Z16parallelSolverP5Pf,"a",@progbits
	.sectionflags	@""
	.align	4
.nv.constant0._Z16parallelSolverP5Pf:
	.zero		904


//--------------------- .nv.constant0._Z16parallelSolverP4PfS_S_ --------------------------
	.section	.nv.constant0._Z16parallelSolverP4PfS_S_,"a",@progbits
	.sectionflags	@""
	.align	4
.nv.constant0._Z16parallelSolverP4PfS_S_:
	.zero		920


//--------------------- .nv.constant0._Z16parallelSolverP3Pf --------------------------
	.section	.nv.constant0._Z16parallelSolverP3Pf,"a",@progbits
	.sectionflags	@""
	.align	4
.nv.constant0._Z16parallelSolverP3Pf:
	.zero		904


//--------------------- .nv.constant0._Z16parallelSolverP2Pf --------------------------
	.section	.nv.constant0._Z16parallelSolverP2Pf,"a",@progbits
	.sectionflags	@""
	.align	4
.nv.constant0._Z16parallelSolverP2Pf:
	.zero		904


//--------------------- .nv.constant0._Z16parallelSolverP1PfS_S_ --------------------------
	.section	.nv.constant0._Z16parallelSolverP1PfS_S_,"a",@progbits
	.sectionflags	@""
	.align	4
.nv.constant0._Z16parallelSolverP1PfS_S_:
	.zero		920


//--------------------- SYMBOLS --------------------------

	.type		.nv.reservedSmem.offset0,@object
	.size		.nv.reservedSmem.offset0,0x4
